def attn_fwd(
    Q,
    K,
    V,
    Out,
    Lse,
    sm_scale,
    stride_qz,
    stride_qh,
    stride_qm,
    stride_qk,
    stride_kz,
    stride_kh,
    stride_kn,
    stride_kk,
    stride_vz,
    stride_vh,
    stride_vn,
    stride_vk,
    stride_oz,
    stride_oh,
    stride_om,
    stride_ok,
    seqlen_q,
    seqlen_k,
    BLOCK_M: tl.constexpr,
    BLOCK_N: tl.constexpr,
    HEAD_DIM: tl.constexpr,
    CAUSAL: tl.constexpr,
):
    start_m = tl.program_id(0)
    off_hz = tl.program_id(1)
    q_off = off_hz * stride_qh
    k_off = off_hz * stride_kh
    v_off = off_hz * stride_vh
    offs_m = start_m * BLOCK_M + tl.arange(0, BLOCK_M)
    offs_d = tl.arange(0, HEAD_DIM)
    offs_n = tl.arange(0, BLOCK_N)
    q_ptrs = Q + q_off + offs_m[:, None] * stride_qm + offs_d[None, :] * stride_qk
    k_ptrs = K + k_off + offs_d[:, None] * stride_kk + offs_n[None, :] * stride_kn
    v_ptrs = V + v_off + offs_n[:, None] * stride_vn + offs_d[None, :] * stride_vk
    m_i = tl.full([BLOCK_M], float("-inf"), dtype=tl.float32)
    l_i = tl.zeros([BLOCK_M], dtype=tl.float32) + 1.0
    acc = tl.zeros([BLOCK_M, HEAD_DIM], dtype=tl.float32)
    q = tl.load(q_ptrs)
    acc, l_i, m_i = _attn_fwd_inner(
        acc,
        l_i,
        m_i,
        q,
        k_ptrs,
        v_ptrs,
        sm_scale,
        stride_kn,
        stride_vn,
        start_m,
        seqlen_k,
        BLOCK_M,
        BLOCK_N,
        HEAD_DIM,
        CAUSAL,
    )
    acc = acc / l_i[:, None]
    lse = m_i + tl.math.log2(l_i) / 1.4426950408889634
    o_ptrs = (
        Out
        + off_hz * stride_oh
        + offs_m[:, None] * stride_om
        + offs_d[None, :] * stride_ok
    )
    tl.store(o_ptrs, acc.to(Out.dtype.element_ty))
    tl.store(Lse + off_hz * seqlen_q + offs_m, lse)

# config = {"BLOCK_M": 32, "BLOCK_N": 32, "HEAD_DIM": 512, "arch": "sm_100", "causal": false, "dtype": "fp16", "num_stages": 2, "num_warps": 8}
# arch = sm_100


// ===== COMPILED SASS (sm_100a) =====

	.target	sm_100a

	.elftype	@"ET_EXEC"


//--------------------- .note.nv.tkinfo           --------------------------
	.section	.note.nv.tkinfo,"",@"SHT_NOTE"
	.sectionflags	@"SHF_NOTE_NV_TKINFO"
	.tkinfo
        /*0018*/ 	.word	0x00000081
        /*0030*/ 	.string	""
        /*0030*/ 	.string	"ptxas-blackwell"
        /*0030*/ 	.string	"Cuda compilation tools, release 12.9, V12.9.86"
        /*0030*/ 	.string	"Build cuda_12.9.r12.9/compiler.36037853_0"
        /*0030*/ 	.string	"-v  -suppress-debug-info  -lineinfo  -arch sm_100a "



//--------------------- .note.nv.cuver            --------------------------
	.section	.note.nv.cuver,"",@"SHT_NOTE"
	.sectionflags	@"SHF_NOTE_NV_CUVER"
        /*0018*/ 	.short	0x0001
        /*001a*/ 	.short	0x0064
        /*001c*/ 	.short	0x0001
        /*001e*/ 	.short	0x0000
        /*0020*/ 	.short	0x0001
        /*0022*/ 	.short	0x0000


//--------------------- .nv.info                  --------------------------
	.section	.nv.info,"",@"SHT_CUDA_INFO"
	.align	4


	//----- nvinfo : EIATTR_REGCOUNT
	.align		4
        /*0000*/ 	.byte	0x04, 0x2f
        /*0002*/ 	.short	(.L_2 - .L_1)
	.align		4
.L_1:
        /*0004*/ 	.word	index@(attn_fwd)
        /*0008*/ 	.word	0x000000ff


	//----- nvinfo : EIATTR_FRAME_SIZE
	.align		4
.L_2:
        /*000c*/ 	.byte	0x04, 0x11
        /*000e*/ 	.short	(.L_4 - .L_3)
	.align		4
.L_3:
        /*0010*/ 	.word	index@(attn_fwd)
        /*0014*/ 	.word	0x00000270


	//----- nvinfo : EIATTR_MIN_STACK_SIZE
	.align		4
.L_4:
        /*0018*/ 	.byte	0x04, 0x12
        /*001a*/ 	.short	(.L_6 - .L_5)
	.align		4
.L_5:
        /*001c*/ 	.word	index@(attn_fwd)
        /*0020*/ 	.word	0x00000270
.L_6:


//--------------------- .nv.info.attn_fwd         --------------------------
	.section	.nv.info.attn_fwd,"",@"SHT_CUDA_INFO"
	.sectionflags	@""
	.align	4


	//----- nvinfo : EIATTR_CUDA_API_VERSION
	.align		4
        /*0000*/ 	.byte	0x04, 0x37
        /*0002*/ 	.short	(.L_8 - .L_7)
.L_7:
        /*0004*/ 	.word	0x00000081


	//----- nvinfo : EIATTR_KPARAM_INFO
	.align		4
.L_8:
        /*0008*/ 	.byte	0x04, 0x17
        /*000a*/ 	.short	(.L_10 - .L_9)
.L_9:
        /*000c*/ 	.word	0x00000000
        /*0010*/ 	.short	0x0019
        /*0012*/ 	.short	0x0080
        /*0014*/ 	.byte	0x00, 0xf4, 0x21, 0x00


	//----- nvinfo : EIATTR_KPARAM_INFO
	.align		4
.L_10:
        /*0018*/ 	.byte	0x04, 0x17
        /*001a*/ 	.short	(.L_12 - .L_11)
.L_11:
        /*001c*/ 	.word	0x00000000
        /*0020*/ 	.short	0x0018
        /*0022*/ 	.short	0x0078
        /*0024*/ 	.byte	0x00, 0xf4, 0x21, 0x00


	//----- nvinfo : EIATTR_KPARAM_INFO
	.align		4
.L_12:
        /*0028*/ 	.byte	0x04, 0x17
        /*002a*/ 	.short	(.L_14 - .L_13)
.L_13:
        /*002c*/ 	.word	0x00000000
        /*0030*/ 	.short	0x0017
        /*0032*/ 	.short	0x0070
        /*0034*/ 	.byte	0x00, 0xf0, 0x11, 0x00


	//----- nvinfo : EIATTR_KPARAM_INFO
	.align		4
.L_14:
        /*0038*/ 	.byte	0x04, 0x17
        /*003a*/ 	.short	(.L_16 - .L_15)
.L_15:
        /*003c*/ 	.word	0x00000000
        /*0040*/ 	.short	0x0016
        /*0042*/ 	.short	0x006c
        /*0044*/ 	.byte	0x00, 0xf0, 0x11, 0x00


	//----- nvinfo : EIATTR_KPARAM_INFO
	.align		4
.L_16:
        /*0048*/ 	.byte	0x04, 0x17
        /*004a*/ 	.short	(.L_18 - .L_17)
.L_17:
        /*004c*/ 	.word	0x00000000
        /*0050*/ 	.short	0x0015
        /*0052*/ 	.short	0x0068
        /*0054*/ 	.byte	0x00, 0xf0, 0x11, 0x00


	//----- nvinfo : EIATTR_KPARAM_INFO
	.align		4
.L_18:
        /*0058*/ 	.byte	0x04, 0x17
        /*005a*/ 	.short	(.L_20 - .L_19)
.L_19:
        /*005c*/ 	.word	0x00000000
        /*0060*/ 	.short	0x0014
        /*0062*/ 	.short	0x0064
        /*0064*/ 	.byte	0x00, 0xf0, 0x11, 0x00


	//----- nvinfo : EIATTR_KPARAM_INFO
	.align		4
.L_20:
        /*0068*/ 	.byte	0x04, 0x17
        /*006a*/ 	.short	(.L_22 - .L_21)
.L_21:
        /*006c*/ 	.word	0x00000000
        /*0070*/ 	.short	0x0013
        /*0072*/ 	.short	0x0060
        /*0074*/ 	.byte	0x00, 0xf0, 0x11, 0x00


	//----- nvinfo : EIATTR_KPARAM_INFO
	.align		4
.L_22:
        /*0078*/ 	.byte	0x04, 0x17
        /*007a*/ 	.short	(.L_24 - .L_23)
.L_23:
        /*007c*/ 	.word	0x00000000
        /*0080*/ 	.short	0x0012
        /*0082*/ 	.short	0x005c
        /*0084*/ 	.byte	0x00, 0xf0, 0x11, 0x00


	//----- nvinfo : EIATTR_KPARAM_INFO
	.align		4
.L_24:
        /*0088*/ 	.byte	0x04, 0x17
        /*008a*/ 	.short	(.L_26 - .L_25)
.L_25:
        /*008c*/ 	.word	0x00000000
        /*0090*/ 	.short	0x0011
        /*0092*/ 	.short	0x0058
        /*0094*/ 	.byte	0x00, 0xf0, 0x11, 0x00


	//----- nvinfo : EIATTR_KPARAM_INFO
	.align		4
.L_26:
        /*0098*/ 	.byte	0x04, 0x17
        /*009a*/ 	.short	(.L_28 - .L_27)
.L_27:
        /*009c*/ 	.word	0x00000000
        /*00a0*/ 	.short	0x0010
        /*00a2*/ 	.short	0x0054
        /*00a4*/ 	.byte	0x00, 0xf0, 0x11, 0x00


	//----- nvinfo : EIATTR_KPARAM_INFO
	.align		4
.L_28:
        /*00a8*/ 	.byte	0x04, 0x17
        /*00aa*/ 	.short	(.L_30 - .L_29)
.L_29:
        /*00ac*/ 	.word	0x00000000
        /*00b0*/ 	.short	0x000f
        /*00b2*/ 	.short	0x0050
        /*00b4*/ 	.byte	0x00, 0xf0, 0x11, 0x00


	//----- nvinfo : EIATTR_KPARAM_INFO
	.align		4
.L_30:
        /*00b8*/ 	.byte	0x04, 0x17
        /*00ba*/ 	.short	(.L_32 - .L_31)
.L_31:
        /*00bc*/ 	.word	0x00000000
        /*00c0*/ 	.short	0x000e
        /*00c2*/ 	.short	0x004c
        /*00c4*/ 	.byte	0x00, 0xf0, 0x11, 0x00


	//----- nvinfo : EIATTR_KPARAM_INFO
	.align		4
.L_32:
        /*00c8*/ 	.byte	0x04, 0x17
        /*00ca*/ 	.short	(.L_34 - .L_33)
.L_33:
        /*00cc*/ 	.word	0x00000000
        /*00d0*/ 	.short	0x000d
        /*00d2*/ 	.short	0x0048
        /*00d4*/ 	.byte	0x00, 0xf0, 0x11, 0x00


	//----- nvinfo : EIATTR_KPARAM_INFO
	.align		4
.L_34:
        /*00d8*/ 	.byte	0x04, 0x17
        /*00da*/ 	.short	(.L_36 - .L_35)
.L_35:
        /*00dc*/ 	.word	0x00000000
        /*00e0*/ 	.short	0x000c
        /*00e2*/ 	.short	0x0044
        /*00e4*/ 	.byte	0x00, 0xf0, 0x11, 0x00


	//----- nvinfo : EIATTR_KPARAM_INFO
	.align		4
.L_36:
        /*00e8*/ 	.byte	0x04, 0x17
        /*00ea*/ 	.short	(.L_38 - .L_37)
.L_37:
        /*00ec*/ 	.word	0x00000000
        /*00f0*/ 	.short	0x000b
        /*00f2*/ 	.short	0x0040
        /*00f4*/ 	.byte	0x00, 0xf0, 0x11, 0x00


	//----- nvinfo : EIATTR_KPARAM_INFO
	.align		4
.L_38:
        /*00f8*/ 	.byte	0x04, 0x17
        /*00fa*/ 	.short	(.L_40 - .L_39)
.L_39:
        /*00fc*/ 	.word	0x00000000
        /*0100*/ 	.short	0x000a
        /*0102*/ 	.short	0x003c
        /*0104*/ 	.byte	0x00, 0xf0, 0x11, 0x00


	//----- nvinfo : EIATTR_KPARAM_INFO
	.align		4
.L_40:
        /*0108*/ 	.byte	0x04, 0x17
        /*010a*/ 	.short	(.L_42 - .L_41)
.L_41:
        /*010c*/ 	.word	0x00000000
        /*0110*/ 	.short	0x0009
        /*0112*/ 	.short	0x0038
        /*0114*/ 	.byte	0x00, 0xf0, 0x11, 0x00


	//----- nvinfo : EIATTR_KPARAM_INFO
	.align		4
.L_42:
        /*0118*/ 	.byte	0x04, 0x17
        /*011a*/ 	.short	(.L_44 - .L_43)
.L_43:
        /*011c*/ 	.word	0x00000000
        /*0120*/ 	.short	0x0008
        /*0122*/ 	.short	0x0034
        /*0124*/ 	.byte	0x00, 0xf0, 0x11, 0x00


	//----- nvinfo : EIATTR_KPARAM_INFO
	.align		4
.L_44:
        /*0128*/ 	.byte	0x04, 0x17
        /*012a*/ 	.short	(.L_46 - .L_45)
.L_45:
        /*012c*/ 	.word	0x00000000
        /*0130*/ 	.short	0x0007
        /*0132*/ 	.short	0x0030
        /*0134*/ 	.byte	0x00, 0xf0, 0x11, 0x00


	//----- nvinfo : EIATTR_KPARAM_INFO
	.align		4
.L_46:
        /*0138*/ 	.byte	0x04, 0x17
        /*013a*/ 	.short	(.L_48 - .L_47)
.L_47:
        /*013c*/ 	.word	0x00000000
        /*0140*/ 	.short	0x0006
        /*0142*/ 	.short	0x002c
        /*0144*/ 	.byte	0x00, 0xf0, 0x11, 0x00


	//----- nvinfo : EIATTR_KPARAM_INFO
	.align		4
.L_48:
        /*0148*/ 	.byte	0x04, 0x17
        /*014a*/ 	.short	(.L_50 - .L_49)
.L_49:
        /*014c*/ 	.word	0x00000000
        /*0150*/ 	.short	0x0005
        /*0152*/ 	.short	0x0028
        /*0154*/ 	.byte	0x00, 0xf0, 0x11, 0x00


	//----- nvinfo : EIATTR_KPARAM_INFO
	.align		4
.L_50:
        /*0158*/ 	.byte	0x04, 0x17
        /*015a*/ 	.short	(.L_52 - .L_51)
.L_51:
        /*015c*/ 	.word	0x00000000
        /*0160*/ 	.short	0x0004
        /*0162*/ 	.short	0x0020
        /*0164*/ 	.byte	0x00, 0xf4, 0x21, 0x00


	//----- nvinfo : EIATTR_KPARAM_INFO
	.align		4
.L_52:
        /*0168*/ 	.byte	0x04, 0x17
        /*016a*/ 	.short	(.L_54 - .L_53)
.L_53:
        /*016c*/ 	.word	0x00000000
        /*0170*/ 	.short	0x0003
        /*0172*/ 	.short	0x0018
        /*0174*/ 	.byte	0x00, 0xf4, 0x21, 0x00


	//----- nvinfo : EIATTR_KPARAM_INFO
	.align		4
.L_54:
        /*0178*/ 	.byte	0x04, 0x17
        /*017a*/ 	.short	(.L_56 - .L_55)
.L_55:
        /*017c*/ 	.word	0x00000000
        /*0180*/ 	.short	0x0002
        /*0182*/ 	.short	0x0010
        /*0184*/ 	.byte	0x00, 0xf4, 0x21, 0x00


	//----- nvinfo : EIATTR_KPARAM_INFO
	.align		4
.L_56:
        /*0188*/ 	.byte	0x04, 0x17
        /*018a*/ 	.short	(.L_58 - .L_57)
.L_57:
        /*018c*/ 	.word	0x00000000
        /*0190*/ 	.short	0x0001
        /*0192*/ 	.short	0x0008
        /*0194*/ 	.byte	0x00, 0xf4, 0x21, 0x00


	//----- nvinfo : EIATTR_KPARAM_INFO
	.align		4
.L_58:
        /*0198*/ 	.byte	0x04, 0x17
        /*019a*/ 	.short	(.L_60 - .L_59)
.L_59:
        /*019c*/ 	.word	0x00000000
        /*01a0*/ 	.short	0x0000
        /*01a2*/ 	.short	0x0000
        /*01a4*/ 	.byte	0x00, 0xf4, 0x21, 0x00


	//----- nvinfo : EIATTR_SPARSE_MMA_MASK
	.align		4
.L_60:
        /*01a8*/ 	.byte	0x03, 0x50
        /*01aa*/ 	.short	0x0000


	//----- nvinfo : EIATTR_MAXREG_COUNT
	.align		4
        /*01ac*/ 	.byte	0x03, 0x1b
        /*01ae*/ 	.short	0x00ff


	//----- nvinfo : EIATTR_NUM_BARRIERS
	.align		4
        /*01b0*/ 	.byte	0x02, 0x4c
        /*01b2*/ 	.byte	0x01
	.zero		1


	//----- nvinfo : EIATTR_ANNOTATIONS
	.align		4
        /*01b4*/ 	.byte	0x04, 0x55
        /*01b6*/ 	.short	(.L_62 - .L_61)


	//   ....[0]....
.L_61:
        /*01b8*/ 	.word	0x00000001
        /*01bc*/ 	.byte	0xb0, 0x1d, 0x00, 0x00, 0x01, 0x00, 0x00, 0x00, 0xf0, 0x1d, 0x00, 0x00, 0x01, 0x00, 0x00, 0x00
        /* <DEDUP_REMOVED lines=76> */
        /*068c*/ 	.byte	0x40, 0x56, 0x00, 0x00, 0x01, 0x00, 0x00, 0x00, 0x70, 0x56, 0x00, 0x00


	//----- nvinfo : EIATTR_COOP_GROUP_MASK_REGIDS
	.align		4
.L_62:
        /*0698*/ 	.byte	0x04, 0x29
        /*069a*/ 	.short	(.L_64 - .L_63)


	//   ....[0]....
.L_63:
        /*069c*/ 	.word	0xffffffff


	//   ....[1]....
        /*06a0*/ 	.word	0xffffffff


	//   ....[2]....
        /*06a4*/ 	.word	0xffffffff


	//   ....[3]....
        /*06a8*/ 	.word	0xffffffff


	//   ....[4]....
        /*06ac*/ 	.word	0xffffffff


	//   ....[5]....
        /*06b0*/ 	.word	0xffffffff


	//   ....[6]....
        /*06b4*/ 	.word	0xffffffff


	//   ....[7]....
        /*06b8*/ 	.word	0xffffffff


	//   ....[8]....
        /*06bc*/ 	.word	0xffffffff


	//   ....[9]....
        /*06c0*/ 	.word	0xffffffff


	//   ....[10]....
        /*06c4*/ 	.word	0xffffffff


	//   ....[11]....
        /*06c8*/ 	.word	0xffffffff


	//   ....[12]....
        /*06cc*/ 	.word	0xffffffff


	//   ....[13]....
        /*06d0*/ 	.word	0xffffffff


	//   ....[14]....
        /*06d4*/ 	.word	0xffffffff


	//   ....[15]....
        /*06d8*/ 	.word	0xffffffff


	//   ....[16]....
        /*06dc*/ 	.word	0xffffffff


	//   ....[17]....
        /*06e0*/ 	.word	0xffffffff


	//   ....[18]....
        /*06e4*/ 	.word	0xffffffff


	//   ....[19]....
        /*06e8*/ 	.word	0xffffffff


	//----- nvinfo : EIATTR_COOP_GROUP_INSTR_OFFSETS
	.align		4
.L_64:
        /*06ec*/ 	.byte	0x04, 0x28
        /*06ee*/ 	.short	(.L_66 - .L_65)


	//   ....[0]....
.L_65:
        /*06f0*/ 	.word	0x00004ff0


	//   ....[1]....
        /*06f4*/ 	.word	0x00005000


	//   ....[2]....
        /*06f8*/ 	.word	0x00005010


	//   ....[3]....
        /*06fc*/ 	.word	0x00005020


	//   ....[4]....
        /*0700*/ 	.word	0x00005070


	//   ....[5]....
        /*0704*/ 	.word	0x00005080


	//   ....[6]....
        /*0708*/ 	.word	0x00005090


	//   ....[7]....
        /*070c*/ 	.word	0x000050a0


	//   ....[8]....
        /*0710*/ 	.word	0x000051d0


	//   ....[9]....
        /*0714*/ 	.word	0x000051f0


	//   ....[10]....
        /*0718*/ 	.word	0x00005460


	//   ....[11]....
        /*071c*/ 	.word	0x00005470


	//   ....[12]....
        /*0720*/ 	.word	0x00005490


	//   ....[13]....
        /*0724*/ 	.word	0x000054a0


	//   ....[14]....
        /*0728*/ 	.word	0x000054f0


	//   ....[15]....
        /*072c*/ 	.word	0x00005500


	//   ....[16]....
        /*0730*/ 	.word	0x00005510


	//   ....[17]....
        /*0734*/ 	.word	0x00005520


	//   ....[18]....
        /*0738*/ 	.word	0x000055e0


	//   ....[19]....
        /*073c*/ 	.word	0x00005600


	//----- nvinfo : EIATTR_VRC_CTA_INIT_COUNT
	.align		4
.L_66:
        /*0740*/ 	.byte	0x02, 0x4a
	.zero		1
	.zero		1


	//----- nvinfo : EIATTR_EXIT_INSTR_OFFSETS
	.align		4
        /*0744*/ 	.byte	0x04, 0x1c
        /*0746*/ 	.short	(.L_68 - .L_67)


	//   ....[0]....
.L_67:
        /*0748*/ 	.word	0x00009bd0


	//   ....[1]....
        /*074c*/ 	.word	0x00009c00


	//----- nvinfo : EIATTR_REQNTID
	.align		4
.L_68:
        /*0750*/ 	.byte	0x04, 0x10
        /*0752*/ 	.short	(.L_70 - .L_69)
.L_69:
        /*0754*/ 	.word	0x00000100
        /*0758*/ 	.word	0x00000001
        /*075c*/ 	.word	0x00000001


	//----- nvinfo : EIATTR_CBANK_PARAM_SIZE
	.align		4
.L_70:
        /*0760*/ 	.byte	0x03, 0x19
        /*0762*/ 	.short	0x0088


	//----- nvinfo : EIATTR_PARAM_CBANK
	.align		4
        /*0764*/ 	.byte	0x04, 0x0a
        /*0766*/ 	.short	(.L_72 - .L_71)
	.align		4
.L_71:
        /*0768*/ 	.word	index@(.nv.constant0.attn_fwd)
        /*076c*/ 	.short	0x0380
        /*076e*/ 	.short	0x0088


	//----- nvinfo : EIATTR_SW_WAR
	.align		4
.L_72:
        /*0770*/ 	.byte	0x04, 0x36
        /*0772*/ 	.short	(.L_74 - .L_73)
.L_73:
        /*0774*/ 	.word	0x00000008
.L_74:


//--------------------- .nv.compat                --------------------------
	.section	.nv.compat,"",@"SHT_CUDA_COMPAT_INFO"
	.align	4
        /*0000*/ 	.byte	0x02, 0x02, 0x01, 0x00, 0x02, 0x05, 0x05, 0x00, 0x02, 0x03, 0x00, 0x00, 0x02, 0x06, 0x01, 0x00


//--------------------- .nv.callgraph             --------------------------
	.section	.nv.callgraph,"",@"SHT_CUDA_CALLGRAPH"
	.align	4
	.sectionentsize	8
	.align		4
        /*0000*/ 	.word	0x00000000
	.align		4
        /*0004*/ 	.word	0xffffffff
	.align		4
        /*0008*/ 	.word	0x00000000
	.align		4
        /*000c*/ 	.word	0xfffffffe
	.align		4
        /*0010*/ 	.word	0x00000000
	.align		4
        /*0014*/ 	.word	0xfffffffd
	.align		4
        /*0018*/ 	.word	0x00000000
	.align		4
        /*001c*/ 	.word	0xfffffffc


//--------------------- .nv.constant4             --------------------------
	.section	.nv.constant4,"a",@progbits
	.align	8
	.align		8
.nv.constant4:
        /*0000*/ 	.dword	_$_str


//--------------------- .text.attn_fwd            --------------------------
	.section	.text.attn_fwd,"ax",@progbits
	.align	128
        .global         attn_fwd
        .type           attn_fwd,@function
        .size           attn_fwd,(.L_x_3 - attn_fwd)
        .other          attn_fwd,@"STO_CUDA_ENTRY STV_DEFAULT"
attn_fwd:
.text.attn_fwd:
[----:B------:R-:W0:Y:S01]  /*0000*/  LDC R1, c[0x0][0x37c] ;  /* 0x0000df00ff017b82 */ /* 0x000e220000000800 */
[----:B------:R-:W1:Y:S07]  /*0010*/  S2R R22, SR_TID.X ;  /* 0x0000000000167919 */ /* 0x000e6e0000002100 */
[----:B------:R-:W2:Y:S01]  /*0020*/  S2UR UR7, SR_CTAID.Y ;  /* 0x00000000000779c3 */ /* 0x000ea20000002600 */
[----:B------:R-:W2:Y:S01]  /*0030*/  LDCU.64 UR4, c[0x0][0x3b0] ;  /* 0x00007600ff0477ac */ /* 0x000ea20008000a00 */
[----:B0-----:R-:W-:Y:S01]  /*0040*/  VIADD R1, R1, 0xfffffd90 ;  /* 0xfffffd9001017836 */ /* 0x001fe20000000000 */
[----:B------:R-:W0:Y:S01]  /*0050*/  S2R R252, SR_CTAID.X ;  /* 0x0000000000fc7919 */ /* 0x000e220000002500 */
[----:B------:R-:W3:Y:S04]  /*0060*/  LDCU.64 UR10, c[0x0][0x358] ;  /* 0x00006b00ff0a77ac */ /* 0x000ee80008000a00 */
[----:B------:R-:W4:Y:S08]  /*0070*/  LDC R3, c[0x0][0x3b8] ;  /* 0x0000ee00ff037b82 */ /* 0x000f300000000800 */
[----:B------:R-:W5:Y:S01]  /*0080*/  LDC.64 R10, c[0x0][0x380] ;  /* 0x0000e000ff0a7b82 */ /* 0x000f620000000a00 */
[----:B--2---:R-:W-:-:S04]  /*0090*/  UIMAD UR4, UR7, UR4, URZ ;  /* 0x00000004070472a4 */ /* 0x004fc8000f8e02ff */
[----:B------:R-:W-:Y:S01]  /*00a0*/  USHF.L.U32 UR6, UR4, 0x1, URZ ;  /* 0x0000000104067899 */ /* 0x000fe200080006ff */
[----:B-1----:R-:W-:Y:S02]  /*00b0*/  LOP3.LUT R5, R22, 0x1f, RZ, 0xc0, !PT ;  /* 0x0000001f16057812 */ /* 0x002fe400078ec0ff */
[----:B------:R-:W-:-:S03]  /*00c0*/  SHF.R.U32.HI R6, RZ, 0x5, R22 ;  /* 0x00000005ff067819 */ /* 0x000fc60000011616 */
[----:B0-----:R-:W-:Y:S01]  /*00d0*/  IMAD R252, R252, 0x20, R5 ;  /* 0x00000020fcfc7824 */ /* 0x001fe200078e0205 */
[----:B------:R-:W-:-:S03]  /*00e0*/  SGXT.U32 R6, R6, 0x3 ;  /* 0x000000030606781a */ /* 0x000fc60000000000 */
[----:B------:R-:W-:Y:S01]  /*00f0*/  IMAD R0, R252, UR5, RZ ;  /* 0x00000005fc007c24 */ /* 0x000fe2000f8e02ff */
[----:B------:R-:W-:Y:S01]  /*0100*/  UIMAD.WIDE UR4, UR4, 0x2, URZ ;  /* 0x00000002040478a5 */ /* 0x000fe2000f8e02ff */
[----:B----4-:R-:W-:-:S03]  /*0110*/  IMAD R9, R6, R3, RZ ;  /* 0x0000000306097224 */ /* 0x010fc600078e02ff */
[C---:B------:R-:W-:Y:S01]  /*0120*/  SHF.L.U32 R7, R0.reuse, 0x1, RZ ;  /* 0x0000000100077819 */ /* 0x040fe200000006ff */
[----:B------:R-:W-:-:S03]  /*0130*/  IMAD.HI R0, R0, 0x2, RZ ;  /* 0x0000000200007827 */ /* 0x000fc600078e02ff */
[----:B-----5:R-:W-:Y:S01]  /*0140*/  IADD3 R2, P0, P1, R7, UR6, R10 ;  /* 0x0000000607027c10 */ /* 0x020fe2000f91e00a */
[----:B------:R-:W-:-:S03]  /*0150*/  IMAD R7, R3, 0x8, R9 ;  /* 0x0000000803077824 */ /* 0x000fc600078e0209 */
[----:B------:R-:W-:Y:S01]  /*0160*/  IADD3.X R0, PT, PT, R0, UR5, R11, P0, P1 ;  /* 0x0000000500007c10 */ /* 0x000fe200087e240b */
[----:B------:R-:W-:Y:S01]  /*0170*/  IMAD R15, R3, 0x8, R7 ;  /* 0x00000008030f7824 */ /* 0x000fe200078e0207 */
[-C--:B------:R-:W-:Y:S02]  /*0180*/  LEA R10, P0, R9, R2.reuse, 0x1 ;  /* 0x00000002090a7211 */ /* 0x080fe400078008ff */
[----:B------:R-:W-:Y:S02]  /*0190*/  LEA R12, P1, R7, R2, 0x1 ;  /* 0x00000002070c7211 */ /* 0x000fe400078208ff */
[----:B------:R-:W-:Y:S02]  /*01a0*/  LEA.HI.X.SX32 R11, R9, R0, 0x1, P0 ;  /* 0x00000000090b7211 */ /* 0x000fe400000f0eff */
[----:B------:R-:W-:Y:S02]  /*01b0*/  LEA R9, R3, R15, 0x3 ;  /* 0x0000000f03097211 */ /* 0x000fe400078e18ff */
[----:B------:R-:W-:Y:S01]  /*01c0*/  LEA R14, P0, R15, R2, 0x1 ;  /* 0x000000020f0e7211 */ /* 0x000fe200078008ff */
[----:B---3--:R-:W2:Y:S01]  /*01d0*/  LDG.E.U16 R4, desc[UR10][R10.64] ;  /* 0x0000000a0a047981 */ /* 0x008ea2000c1e1500 */
[-C--:B------:R-:W-:Y:S01]  /*01e0*/  LEA.HI.X.SX32 R13, R7, R0.reuse, 0x1, P1 ;  /* 0x00000000070d7211 */ /* 0x080fe200008f0eff */
[----:B------:R-:W-:Y:S01]  /*01f0*/  IMAD R19, R3, 0x8, R9 ;  /* 0x0000000803137824 */ /* 0x000fe200078e0209 */
[----:B------:R-:W-:-:S03]  /*0200*/  LEA.HI.X.SX32 R15, R15, R0, 0x1, P0 ;  /* 0x000000000f0f7211 */ /* 0x000fc600000f0eff */
[----:B------:R-:W-:Y:S01]  /*0210*/  IMAD R21, R3, 0x8, R19 ;  /* 0x0000000803157824 */ /* 0x000fe200078e0213 */
[----:B------:R-:W-:Y:S01]  /*0220*/  LEA R16, P0, R9, R2, 0x1 ;  /* 0x0000000209107211 */ /* 0x000fe200078008ff */
[----:B------:R0:W3:Y:S03]  /*0230*/  LDG.E.U16 R8, desc[UR10][R14.64] ;  /* 0x0000000a0e087981 */ /* 0x0000e6000c1e1500 */
[----:B------:R-:W-:Y:S01]  /*0240*/  LEA R23, R3, R21, 0x3 ;  /* 0x0000001503177211 */ /* 0x000fe200078e18ff */
[----:B------:R1:W4:Y:S01]  /*0250*/  LDG.E.U16 R7, desc[UR10][R12.64] ;  /* 0x0000000a0c077981 */ /* 0x000322000c1e1500 */
[----:B------:R-:W-:Y:S02]  /*0260*/  LEA.HI.X.SX32 R17, R9, R0, 0x1, P0 ;  /* 0x0000000009117211 */ /* 0x000fe400000f0eff */
[-C--:B------:R-:W-:Y:S01]  /*0270*/  LEA R18, P0, R19, R2.reuse, 0x1 ;  /* 0x0000000213127211 */ /* 0x080fe200078008ff */
[----:B------:R-:W-:Y:S01]  /*0280*/  IMAD R25, R3, 0x8, R23 ;  /* 0x0000000803197824 */ /* 0x000fe200078e0217 */
[----:B------:R-:W-:Y:S01]  /*0290*/  LEA R20, P1, R23, R2, 0x1 ;  /* 0x0000000217147211 */ /* 0x000fe200078208ff */
[----:B------:R5:W2:Y:S01]  /*02a0*/  LDG.E.U16 R9, desc[UR10][R16.64] ;  /* 0x0000000a10097981 */ /* 0x000aa2000c1e1500 */
[----:B------:R-:W-:Y:S01]  /*02b0*/  LEA.HI.X.SX32 R19, R19, R0, 0x1, P0 ;  /* 0x0000000013137211 */ /* 0x000fe200000f0eff */
[----:B0-----:R-:W-:Y:S01]  /*02c0*/  IMAD R15, R3, 0x8, R25 ;  /* 0x00000008030f7824 */ /* 0x001fe200078e0219 */
[----:B------:R-:W-:-:S03]  /*02d0*/  LEA R10, P0, R21, R2, 0x1 ;  /* 0x00000002150a7211 */ /* 0x000fc600078008ff */
[----:B------:R0:W2:Y:S01]  /*02e0*/  LDG.E.U16 R24, desc[UR10][R18.64] ;  /* 0x0000000a12187981 */ /* 0x0000a2000c1e1500 */
[----:B------:R-:W-:Y:S02]  /*02f0*/  LEA.HI.X.SX32 R11, R21, R0, 0x1, P0 ;  /* 0x00000000150b7211 */ /* 0x000fe400000f0eff */
[----:B-1----:R-:W-:Y:S02]  /*0300*/  LEA R12, P0, R25, R2, 0x1 ;  /* 0x00000002190c7211 */ /* 0x002fe400078008ff */
[----:B-----5:R-:W-:Y:S01]  /*0310*/  LEA R17, R3, R15, 0x3 ;  /* 0x0000000f03117211 */ /* 0x020fe200078e18ff */
[----:B------:R1:W5:Y:S01]  /*0320*/  LDG.E.U16 R26, desc[UR10][R10.64] ;  /* 0x0000000a0a1a7981 */ /* 0x000362000c1e1500 */
[-C--:B------:R-:W-:Y:S02]  /*0330*/  LEA.HI.X.SX32 R13, R25, R0.reuse, 0x1, P0 ;  /* 0x00000000190d7211 */ /* 0x080fe400000f0eff */
[----:B------:R-:W-:Y:S01]  /*0340*/  LEA.HI.X.SX32 R21, R23, R0, 0x1, P1 ;  /* 0x0000000017157211 */ /* 0x000fe200008f0eff */
[----:B------:R-:W-:Y:S01]  /*0350*/  IMAD R23, R3, 0x8, R17 ;  /* 0x0000000803177824 */ /* 0x000fe200078e0211 */
[----:B------:R-:W-:Y:S01]  /*0360*/  LEA R14, P0, R15, R2, 0x1 ;  /* 0x000000020f0e7211 */ /* 0x000fe200078008ff */
[----:B------:R-:W2:Y:S02]  /*0370*/  LDG.E.U16 R28, desc[UR10][R12.64] ;  /* 0x0000000a0c1c7981 */ /* 0x000ea4000c1e1500 */
[----:B------:R-:W-:Y:S01]  /*0380*/  IMAD R25, R3, 0x8, R23 ;  /* 0x0000000803197824 */ /* 0x000fe200078e0217 */
[----:B------:R-:W-:Y:S01]  /*0390*/  LEA.HI.X.SX32 R15, R15, R0, 0x1, P0 ;  /* 0x000000000f0f7211 */ /* 0x000fe200000f0eff */
[----:B------:R1:W2:Y:S01]  /*03a0*/  LDG.E.U16 R27, desc[UR10][R20.64] ;  /* 0x0000000a141b7981 */ /* 0x0002a2000c1e1500 */
[----:B------:R-:W-:-:S02]  /*03b0*/  LEA R16, P0, R17, R2, 0x1 ;  /* 0x0000000211107211 */ /* 0x000fc400078008ff */
[----:B0-----:R-:W-:Y:S01]  /*03c0*/  LEA R18, P1, R23, R2, 0x1 ;  /* 0x0000000217127211 */ /* 0x001fe200078208ff */
[----:B------:R0:W2:Y:S01]  /*03d0*/  LDG.E.U16 R29, desc[UR10][R14.64] ;  /* 0x0000000a0e1d7981 */ /* 0x0000a2000c1e1500 */
[----:B------:R-:W-:Y:S02]  /*03e0*/  LEA.HI.X.SX32 R17, R17, R0, 0x1, P0 ;  /* 0x0000000011117211 */ /* 0x000fe400000f0eff */
[----:B-1----:R-:W-:Y:S02]  /*03f0*/  LEA R10, P0, R25, R2, 0x1 ;  /* 0x00000002190a7211 */ /* 0x002fe400078008ff */
[----:B------:R-:W-:Y:S01]  /*0400*/  LEA R21, R3, R25, 0x3 ;  /* 0x0000001903157211 */ /* 0x000fe200078e18ff */
[----:B------:R1:W2:Y:S01]  /*0410*/  LDG.E.U16 R30, desc[UR10][R16.64] ;  /* 0x0000000a101e7981 */ /* 0x0002a2000c1e1500 */
[-C--:B------:R-:W-:Y:S02]  /*0420*/  LEA.HI.X.SX32 R11, R25, R0.reuse, 0x1, P0 ;  /* 0x00000000190b7211 */ /* 0x080fe400000f0eff */
[----:B------:R-:W-:Y:S01]  /*0430*/  LEA.HI.X.SX32 R19, R23, R0, 0x1, P1 ;  /* 0x0000000017137211 */ /* 0x000fe200008f0eff */
[----:B------:R-:W-:Y:S01]  /*0440*/  IMAD R23, R3, 0x8, R21 ;  /* 0x0000000803177824 */ /* 0x000fe200078e0215 */
[C---:B------:R-:W-:Y:S01]  /*0450*/  LEA R12, P0, R21.reuse, R2, 0x1 ;  /* 0x00000002150c7211 */ /* 0x040fe200078008ff */
[----:B------:R-:W2:Y:S03]  /*0460*/  LDG.E.U16 R32, desc[UR10][R10.64] ;  /* 0x0000000a0a207981 */ /* 0x000ea6000c1e1500 */
[----:B------:R-:W-:Y:S01]  /*0470*/  LEA.HI.X.SX32 R13, R21, R0, 0x1, P0 ;  /* 0x00000000150d7211 */ /* 0x000fe200000f0eff */
[----:B------:R-:W-:Y:S01]  /*0480*/  IMAD R21, R3, 0x8, R23 ;  /* 0x0000000803157824 */ /* 0x000fe200078e0217 */
[----:B0-----:R-:W-:Y:S01]  /*0490*/  LEA R14, P0, R23, R2, 0x1 ;  /* 0x00000002170e7211 */ /* 0x001fe200078008ff */
[----:B------:R0:W2:Y:S03]  /*04a0*/  LDG.E.U16 R31, desc[UR10][R18.64] ;  /* 0x0000000a121f7981 */ /* 0x0000a6000c1e1500 */
[----:B------:R-:W-:Y:S01]  /*04b0*/  LEA R25, R3, R21, 0x3 ;  /* 0x0000001503197211 */ /* 0x000fe200078e18ff */
[----:B------:R0:W2:Y:S01]  /*04c0*/  LDG.E.U16 R33, desc[UR10][R12.64] ;  /* 0x0000000a0c217981 */ /* 0x0000a2000c1e1500 */
[----:B------:R-:W-:-:S02]  /*04d0*/  LEA.HI.X.SX32 R15, R23, R0, 0x1, P0 ;  /* 0x00000000170f7211 */ /* 0x000fc400000f0eff */
[----:B-1----:R-:W-:Y:S01]  /*04e0*/  LEA R16, P0, R25, R2, 0x1 ;  /* 0x0000000219107211 */ /* 0x002fe200078008ff */
[----:B0-----:R-:W-:-:S03]  /*04f0*/  IMAD R19, R3, 0x8, R25 ;  /* 0x0000000803137824 */ /* 0x001fc600078e0219 */
[----:B------:R-:W-:Y:S01]  /*0500*/  LEA.HI.X.SX32 R17, R25, R0, 0x1, P0 ;  /* 0x0000000019117211 */ /* 0x000fe200000f0eff */
[----:B------:R0:W2:Y:S01]  /*0510*/  LDG.E.U16 R34, desc[UR10][R14.64] ;  /* 0x0000000a0e227981 */ /* 0x0000a2000c1e1500 */
[----:B------:R-:W-:Y:S01]  /*0520*/  IMAD R23, R3, 0x8, R19 ;  /* 0x0000000803177824 */ /* 0x000fe200078e0213 */
[-C--:B------:R-:W-:Y:S02]  /*0530*/  LEA R10, P0, R19, R2.reuse, 0x1 ;  /* 0x00000002130a7211 */ /* 0x080fe400078008ff */
[----:B------:R-:W2:Y:S01]  /*0540*/  LDG.E.U16 R36, desc[UR10][R16.64] ;  /* 0x0000000a10247981 */ /* 0x000ea2000c1e1500 */
[----:B------:R-:W-:Y:S02]  /*0550*/  LEA R20, P1, R21, R2, 0x1 ;  /* 0x0000000215147211 */ /* 0x000fe400078208ff */
[----:B------:R-:W-:Y:S02]  /*0560*/  LEA.HI.X.SX32 R11, R19, R0, 0x1, P0 ;  /* 0x00000000130b7211 */ /* 0x000fe400000f0eff */
[----:B------:R-:W-:-:S02]  /*0570*/  LEA R19, R3, R23, 0x3 ;  /* 0x0000001703137211 */ /* 0x000fc400078e18ff */
[----:B------:R-:W-:Y:S01]  /*0580*/  LEA.HI.X.SX32 R21, R21, R0, 0x1, P1 ;  /* 0x0000000015157211 */ /* 0x000fe200008f0eff */
[----:B------:R-:W2:Y:S01]  /*0590*/  LDG.E.U16 R37, desc[UR10][R10.64] ;  /* 0x0000000a0a257981 */ /* 0x000ea2000c1e1500 */
[----:B------:R-:W-:Y:S01]  /*05a0*/  LEA R12, P0, R23, R2, 0x1 ;  /* 0x00000002170c7211 */ /* 0x000fe200078008ff */
[----:B------:R-:W-:Y:S02]  /*05b0*/  IMAD R25, R3, 0x8, R19 ;  /* 0x0000000803197824 */ /* 0x000fe400078e0213 */
[----:B------:R1:W2:Y:S01]  /*05c0*/  LDG.E.U16 R35, desc[UR10][R20.64] ;  /* 0x0000000a14237981 */ /* 0x0002a2000c1e1500 */
[----:B------:R-:W-:Y:S02]  /*05d0*/  LEA.HI.X.SX32 R13, R23, R0, 0x1, P0 ;  /* 0x00000000170d7211 */ /* 0x000fe400000f0eff */
[-C--:B0-----:R-:W-:Y:S02]  /*05e0*/  LEA R14, P0, R25, R2.reuse, 0x1 ;  /* 0x00000002190e7211 */ /* 0x081fe400078008ff */
[----:B------:R-:W-:Y:S01]  /*05f0*/  LEA R18, P1, R19, R2, 0x1 ;  /* 0x0000000213127211 */ /* 0x000fe200078208ff */
[----:B------:R0:W2:Y:S01]  /*0600*/  LDG.E.U16 R38, desc[UR10][R12.64] ;  /* 0x0000000a0c267981 */ /* 0x0000a2000c1e1500 */
[----:B-1----:R-:W-:Y:S01]  /*0610*/  IMAD R21, R3, 0x8, R25 ;  /* 0x0000000803157824 */ /* 0x002fe200078e0219 */
[----:B------:R-:W-:-:S04]  /*0620*/  LEA.HI.X.SX32 R15, R25, R0, 0x1, P0 ;  /* 0x00000000190f7211 */ /* 0x000fc800000f0eff */
[----:B------:R-:W-:Y:S01]  /*0630*/  LEA R16, P0, R21, R2, 0x1 ;  /* 0x0000000215107211 */ /* 0x000fe200078008ff */
[----:B------:R-:W2:Y:S01]  /*0640*/  LDG.E.U16 R40, desc[UR10][R14.64] ;  /* 0x0000000a0e287981 */ /* 0x000ea2000c1e1500 */
[----:B------:R-:W-:Y:S02]  /*0650*/  LEA R23, R3, R21, 0x3 ;  /* 0x0000001503177211 */ /* 0x000fe400078e18ff */
[----:B------:R-:W-:-:S03]  /*0660*/  LEA.HI.X.SX32 R17, R21, R0, 0x1, P0 ;  /* 0x0000000015117211 */ /* 0x000fc600000f0eff */
[----:B------:R-:W-:Y:S01]  /*0670*/  IMAD R21, R3, 0x8, R23 ;  /* 0x0000000803157824 */ /* 0x000fe200078e0217 */
[----:B------:R-:W-:Y:S01]  /*0680*/  LEA.HI.X.SX32 R19, R19, R0, 0x1, P1 ;  /* 0x0000000013137211 */ /* 0x000fe200008f0eff */
[----:B------:R-:W5:Y:S01]  /*0690*/  LDG.E.U16 R41, desc[UR10][R16.64] ;  /* 0x0000000a10297981 */ /* 0x000f62000c1e1500 */
[----:B------:R-:W-:Y:S01]  /*06a0*/  LEA R10, P0, R23, R2, 0x1 ;  /* 0x00000002170a7211 */ /* 0x000fe200078008ff */
[----:B------:R-:W-:Y:S02]  /*06b0*/  IMAD R25, R3, 0x8, R21 ;  /* 0x0000000803197824 */ /* 0x000fe400078e0215 */
[----:B------:R1:W5:Y:S01]  /*06c0*/  LDG.E.U16 R39, desc[UR10][R18.64] ;  /* 0x0000000a12277981 */ /* 0x000362000c1e1500 */
[----:B------:R-:W-:Y:S02]  /*06d0*/  LEA.HI.X.SX32 R11, R23, R0, 0x1, P0 ;  /* 0x00000000170b7211 */ /* 0x000fe400000f0eff */
[-C--:B0-----:R-:W-:Y:S02]  /*06e0*/  LEA R12, P0, R25, R2.reuse, 0x1 ;  /* 0x00000002190c7211 */ /* 0x081fe400078008ff */
[----:B------:R-:W-:Y:S01]  /*06f0*/  LEA R20, P1, R21, R2, 0x1 ;  /* 0x0000000215147211 */ /* 0x000fe200078208ff */
[----:B------:R0:W5:Y:S01]  /*0700*/  LDG.E.U16 R42, desc[UR10][R10.64] ;  /* 0x0000000a0a2a7981 */ /* 0x000162000c1e1500 */
[----:B------:R-:W-:-:S02]  /*0710*/  LEA.HI.X.SX32 R13, R25, R0, 0x1, P0 ;  /* 0x00000000190d7211 */ /* 0x000fc400000f0eff */
[----:B-1----:R-:W-:Y:S02]  /*0720*/  LEA R19, R3, R25, 0x3 ;  /* 0x0000001903137211 */ /* 0x002fe400078e18ff */
[----:B------:R-:W-:Y:S01]  /*0730*/  LEA.HI.X.SX32 R21, R21, R0, 0x1, P1 ;  /* 0x0000000015157211 */ /* 0x000fe200008f0eff */
[----:B------:R-:W5:Y:S01]  /*0740*/  LDG.E.U16 R44, desc[UR10][R12.64] ;  /* 0x0000000a0c2c7981 */ /* 0x000f62000c1e1500 */
[----:B------:R-:W-:Y:S01]  /*0750*/  LEA R14, P0, R19, R2, 0x1 ;  /* 0x00000002130e7211 */ /* 0x000fe200078008ff */
[----:B------:R-:W-:Y:S02]  /*0760*/  IMAD R23, R3, 0x8, R19 ;  /* 0x0000000803177824 */ /* 0x000fe400078e0213 */
[----:B------:R1:W5:Y:S01]  /*0770*/  LDG.E.U16 R43, desc[UR10][R20.64] ;  /* 0x0000000a142b7981 */ /* 0x000362000c1e1500 */
[----:B------:R-:W-:Y:S01]  /*0780*/  LEA.HI.X.SX32 R15, R19, R0, 0x1, P0 ;  /* 0x00000000130f7211 */ /* 0x000fe200000f0eff */
[----:B------:R-:W-:Y:S01]  /*0790*/  IMAD R19, R3, 0x8, R23 ;  /* 0x0000000803137824 */ /* 0x000fe200078e0217 */
[----:B------:R-:W-:-:S03]  /*07a0*/  LEA R16, P0, R23, R2, 0x1 ;  /* 0x0000000217107211 */ /* 0x000fc600078008ff */
[----:B------:R1:W5:Y:S01]  /*07b0*/  LDG.E.U16 R45, desc[UR10][R14.64] ;  /* 0x0000000a0e2d7981 */ /* 0x000362000c1e1500 */
[----:B------:R-:W-:Y:S02]  /*07c0*/  LEA R25, R3, R19, 0x3 ;  /* 0x0000001303197211 */ /* 0x000fe400078e18ff */
[----:B------:R-:W-:Y:S02]  /*07d0*/  LEA.HI.X.SX32 R17, R23, R0, 0x1, P0 ;  /* 0x0000000017117211 */ /* 0x000fe400000f0eff */
[-C--:B0-----:R-:W-:Y:S01]  /*07e0*/  LEA R10, P0, R25, R2.reuse, 0x1 ;  /* 0x00000002190a7211 */ /* 0x081fe200078008ff */
[----:B-1----:R-:W-:Y:S01]  /*07f0*/  IMAD R21, R3, 0x8, R25 ;  /* 0x0000000803157824 */ /* 0x002fe200078e0219 */
[----:B------:R-:W-:Y:S01]  /*0800*/  LEA R18, P1, R19, R2, 0x1 ;  /* 0x0000000213127211 */ /* 0x000fe200078208ff */
[----:B------:R0:W5:Y:S01]  /*0810*/  LDG.E.U16 R46, desc[UR10][R16.64] ;  /* 0x0000000a102e7981 */ /* 0x000162000c1e1500 */
[----:B------:R-:W-:Y:S01]  /*0820*/  LEA.HI.X.SX32 R11, R25, R0, 0x1, P0 ;  /* 0x00000000190b7211 */ /* 0x000fe200000f0eff */
[----:B------:R-:W-:Y:S01]  /*0830*/  IMAD R23, R3, 0x8, R21 ;  /* 0x0000000803177824 */ /* 0x000fe200078e0215 */
[----:B------:R-:W-:-:S02]  /*0840*/  LEA R12, P0, R21, R2, 0x1 ;  /* 0x00000002150c7211 */ /* 0x000fc400078008ff */
[-C--:B------:R-:W-:Y:S01]  /*0850*/  LEA.HI.X.SX32 R19, R19, R0.reuse, 0x1, P1 ;  /* 0x0000000013137211 */ /* 0x080fe200008f0eff */
[----:B------:R-:W5:Y:S01]  /*0860*/  LDG.E.U16 R48, desc[UR10][R10.64] ;  /* 0x0000000a0a307981 */ /* 0x000f62000c1e1500 */
[----:B------:R-:W-:Y:S02]  /*0870*/  LEA.HI.X.SX32 R13, R21, R0, 0x1, P0 ;  /* 0x00000000150d7211 */ /* 0x000fe400000f0eff */
[----:B------:R-:W-:Y:S01]  /*0880*/  LEA R21, R3, R23, 0x3 ;  /* 0x0000001703157211 */ /* 0x000fe200078e18ff */
[----:B------:R1:W5:Y:S01]  /*0890*/  LDG.E.U16 R47, desc[UR10][R18.64] ;  /* 0x0000000a122f7981 */ /* 0x000362000c1e1500 */
[----:B------:R-:W-:-:S03]  /*08a0*/  LEA R14, P0, R23, R2, 0x1 ;  /* 0x00000002170e7211 */ /* 0x000fc600078008ff */
[----:B------:R-:W-:Y:S01]  /*08b0*/  IMAD R25, R3, 0x8, R21 ;  /* 0x0000000803197824 */ /* 0x000fe200078e0215 */
[----:B------:R-:W-:Y:S01]  /*08c0*/  LEA.HI.X.SX32 R15, R23, R0, 0x1, P0 ;  /* 0x00000000170f7211 */ /* 0x000fe200000f0eff */
[----:B------:R1:W5:Y:S03]  /*08d0*/  LDG.E.U16 R49, desc[UR10][R12.64] ;  /* 0x0000000a0c317981 */ /* 0x000366000c1e1500 */
[-C--:B0-----:R-:W-:Y:S01]  /*08e0*/  LEA R16, P0, R25, R2.reuse, 0x1 ;  /* 0x0000000219107211 */ /* 0x081fe200078008ff */
[----:B-1----:R-:W-:Y:S01]  /*08f0*/  IMAD R19, R3, 0x8, R25 ;  /* 0x0000000803137824 */ /* 0x002fe200078e0219 */
[----:B------:R-:W-:Y:S01]  /*0900*/  LEA R20, P1, R21, R2, 0x1 ;  /* 0x0000000215147211 */ /* 0x000fe200078208ff */
[----:B------:R0:W5:Y:S01]  /*0910*/  LDG.E.U16 R50, desc[UR10][R14.64] ;  /* 0x0000000a0e327981 */ /* 0x000162000c1e1500 */
[----:B------:R-:W-:Y:S02]  /*0920*/  LEA.HI.X.SX32 R17, R25, R0, 0x1, P0 ;  /* 0x0000000019117211 */ /* 0x000fe400000f0eff */
[----:B------:R-:W-:-:S02]  /*0930*/  LEA R10, P0, R19, R2, 0x1 ;  /* 0x00000002130a7211 */ /* 0x000fc400078008ff */
[----:B------:R-:W-:Y:S01]  /*0940*/  LEA R23, R3, R19, 0x3 ;  /* 0x0000001303177211 */ /* 0x000fe200078e18ff */
[----:B------:R-:W5:Y:S01]  /*0950*/  LDG.E.U16 R52, desc[UR10][R16.64] ;  /* 0x0000000a10347981 */ /* 0x000f62000c1e1500 */
        /* <DEDUP_REMOVED lines=99> */
[----:B------:R-:W5:Y:S02]  /*0f90*/  LDG.E.U16 R77, desc[UR10][R14.64] ;  /* 0x0000000a0e4d7981 */ /* 0x000f64000c1e1500 */
[----:B------:R-:W-:Y:S01]  /*0fa0*/  IMAD R25, R3, 0x8, R19 ;  /* 0x0000000803197824 */ /* 0x000fe200078e0213 */
[C---:B---3--:R-:W-:Y:S01]  /*0fb0*/  LEA R16, P0, R23.reuse, R2, 0x1 ;  /* 0x0000000217107211 */ /* 0x048fe200078008ff */
[----:B------:R1:W3:Y:S03]  /*0fc0*/  LDG.E.U16 R75, desc[UR10][R20.64] ;  /* 0x0000000a144b7981 */ /* 0x0002e6000c1e1500 */
[----:B------:R-:W-:Y:S02]  /*0fd0*/  LEA.HI.X.SX32 R17, R23, R0, 0x1, P0 ;  /* 0x0000000017117211 */ /* 0x000fe400000f0eff */
[----:B0-----:R-:W-:-:S02]  /*0fe0*/  LEA R10, P0, R25, R2, 0x1 ;  /* 0x00000002190a7211 */ /* 0x001fc400078008ff */
[----:B------:R-:W-:Y:S01]  /*0ff0*/  LEA R18, P1, R19, R2, 0x1 ;  /* 0x0000000213127211 */ /* 0x000fe200078208ff */
[----:B------:R-:W3:Y:S01]  /*1000*/  LDG.E.U16 R16, desc[UR10][R16.64] ;  /* 0x0000000a10107981 */ /* 0x000ee2000c1e1500 */
[----:B-1----:R-:W-:Y:S02]  /*1010*/  LEA R21, R3, R25, 0x3 ;  /* 0x0000001903157211 */ /* 0x002fe400078e18ff */
[----:B------:R-:W-:-:S03]  /*1020*/  LEA.HI.X.SX32 R11, R25, R0, 0x1, P0 ;  /* 0x00000000190b7211 */ /* 0x000fc600000f0eff */
[----:B------:R-:W-:Y:S01]  /*1030*/  IMAD R23, R3, 0x8, R21 ;  /* 0x0000000803177824 */ /* 0x000fe200078e0215 */
[----:B------:R-:W-:Y:S02]  /*1040*/  LEA R12, P0, R21, R2, 0x1 ;  /* 0x00000002150c7211 */ /* 0x000fe400078008ff */
[-C--:B------:R-:W-:Y:S01]  /*1050*/  LEA.HI.X.SX32 R19, R19, R0.reuse, 0x1, P1 ;  /* 0x0000000013137211 */ /* 0x080fe200008f0eff */
[----:B------:R-:W-:Y:S01]  /*1060*/  IMAD R25, R3, 0x8, R23 ;  /* 0x0000000803197824 */ /* 0x000fe200078e0217 */
[----:B------:R-:W-:Y:S01]  /*1070*/  LEA.HI.X.SX32 R13, R21, R0, 0x1, P0 ;  /* 0x00000000150d7211 */ /* 0x000fe200000f0eff */
[----:B------:R0:W3:Y:S01]  /*1080*/  LDG.E.U16 R11, desc[UR10][R10.64] ;  /* 0x0000000a0a0b7981 */ /* 0x0000e2000c1e1500 */
[-C--:B------:R-:W-:Y:S02]  /*1090*/  LEA R14, P0, R23, R2.reuse, 0x1 ;  /* 0x00000002170e7211 */ /* 0x080fe400078008ff */
[----:B------:R-:W-:Y:S01]  /*10a0*/  LEA R3, R3, R25, 0x3 ;  /* 0x0000001903037211 */ /* 0x000fe200078e18ff */
[----:B------:R1:W3:Y:S01]  /*10b0*/  LDG.E.U16 R18, desc[UR10][R18.64] ;  /* 0x0000000a12127981 */ /* 0x0002e2000c1e1500 */
[----:B------:R-:W-:-:S02]  /*10c0*/  LEA R20, P1, R25, R2, 0x1 ;  /* 0x0000000219147211 */ /* 0x000fc400078208ff */
[----:B------:R-:W-:Y:S01]  /*10d0*/  LEA.HI.X.SX32 R15, R23, R0, 0x1, P0 ;  /* 0x00000000170f7211 */ /* 0x000fe200000f0eff */
[----:B------:R-:W3:Y:S01]  /*10e0*/  LDG.E.U16 R12, desc[UR10][R12.64] ;  /* 0x0000000a0c0c7981 */ /* 0x000ee2000c1e1500 */
[----:B------:R-:W-:Y:S02]  /*10f0*/  LEA R2, P0, R3, R2, 0x1 ;  /* 0x0000000203027211 */ /* 0x000fe400078008ff */
[-C--:B------:R-:W-:Y:S01]  /*1100*/  LEA.HI.X.SX32 R21, R25, R0.reuse, 0x1, P1 ;  /* 0x0000000019157211 */ /* 0x080fe200008f0eff */
[----:B------:R-:W3:Y:S01]  /*1110*/  LDG.E.U16 R14, desc[UR10][R14.64] ;  /* 0x0000000a0e0e7981 */ /* 0x000ee2000c1e1500 */
[----:B------:R-:W-:-:S03]  /*1120*/  LEA.HI.X.SX32 R3, R3, R0, 0x1, P0 ;  /* 0x0000000003037211 */ /* 0x000fc600000f0eff */
[----:B------:R-:W3:Y:S04]  /*1130*/  LDG.E.U16 R20, desc[UR10][R20.64] ;  /* 0x0000000a14147981 */ /* 0x000ee8000c1e1500 */
[----:B------:R-:W3:Y:S01]  /*1140*/  LDG.E.U16 R17, desc[UR10][R2.64] ;  /* 0x0000000a02117981 */ /* 0x000ee2000c1e1500 */
[----:B------:R-:W4:Y:S01]  /*1150*/  S2UR UR6, SR_CgaCtaId ;  /* 0x00000000000679c3 */ /* 0x000f220000008800 */
[C---:B------:R-:W-:Y:S02]  /*1160*/  LOP3.LUT R0, R22.reuse, 0xc0, RZ, 0xc0, !PT ;  /* 0x000000c016007812 */ /* 0x040fe400078ec0ff */
[----:B0-----:R-:W-:Y:S01]  /*1170*/  LOP3.LUT R10, R22, 0xff, RZ, 0xc0, !PT ;  /* 0x000000ff160a7812 */ /* 0x001fe200078ec0ff */
[----:B------:R-:W-:Y:S01]  /*1180*/  UMOV UR4, 0x400 ;  /* 0x0000040000047882 */ /* 0x000fe20000000000 */
[----:B-1----:R-:W-:-:S03]  /*1190*/  SHF.R.U32.HI R19, RZ, 0x2, R0 ;  /* 0x00000002ff137819 */ /* 0x002fc60000011600 */
[----:B------:R-:W-:-:S05]  /*11a0*/  IMAD.SHL.U32 R0, R10, 0x2, RZ ;  /* 0x000000020a007824 */ /* 0x000fca00078e00ff */
[----:B------:R-:W-:Y:S01]  /*11b0*/  LOP3.LUT R19, R0, R19, RZ, 0x3c, !PT ;  /* 0x0000001300137212 */ /* 0x000fe200078e3cff */
[----:B----4-:R-:W-:Y:S01]  /*11c0*/  ULEA UR6, UR6, UR4, 0x18 ;  /* 0x0000000406067291 */ /* 0x010fe2000f8ec0ff */
[----:B------:R-:W0:Y:S08]  /*11d0*/  LDCU UR4, c[0x0][0x3f0] ;  /* 0x00007e00ff0477ac */ /* 0x000e300008000800 */
[----:B------:R-:W-:Y:S04]  /*11e0*/  STS.U16 [R19+UR6+0x200], R7 ;  /* 0x0002000713007988 */ /* 0x000fe80008000406 */
[----:B------:R-:W-:Y:S04]  /*11f0*/  STS.U16 [R19+UR6+0x400], R8 ;  /* 0x0004000813007988 */ /* 0x000fe80008000406 */
[----:B--2---:R-:W-:Y:S04]  /*1200*/  STS.U16 [R19+UR6+0x600], R9 ;  /* 0x0006000913007988 */ /* 0x004fe80008000406 */
[----:B------:R-:W-:Y:S04]  /*1210*/  STS.U16 [R19+UR6+0x800], R24 ;  /* 0x0008001813007988 */ /* 0x000fe80008000406 */
[----:B-----5:R-:W-:Y:S04]  /*1220*/  STS.U16 [R19+UR6+0xa00], R26 ;  /* 0x000a001a13007988 */ /* 0x020fe80008000406 */
[----:B------:R-:W-:Y:S04]  /*1230*/  STS.U16 [R19+UR6+0xc00], R27 ;  /* 0x000c001b13007988 */ /* 0x000fe80008000406 */
        /* <DEDUP_REMOVED lines=46> */
[----:B------:R-:W-:Y:S01]  /*1520*/  STS.U16 [R19+UR6+0x6a00], R74 ;  /* 0x006a004a13007988 */ /* 0x000fe20008000406 */
[----:B0-----:R-:W-:-:S03]  /*1530*/  UISETP.GE.AND UP0, UPT, UR4, 0x1, UPT ;  /* 0x000000010400788c */ /* 0x001fc6000bf06270 */
[----:B---3--:R-:W-:Y:S04]  /*1540*/  STS.U16 [R19+UR6+0x6c00], R75 ;  /* 0x006c004b13007988 */ /* 0x008fe80008000406 */
[----:B------:R-:W-:Y:S04]  /*1550*/  STS.U16 [R19+UR6+0x7200], R16 ;  /* 0x0072001013007988 */ /* 0x000fe80008000406 */
[----:B------:R-:W-:Y:S04]  /*1560*/  STS.U16 [R19+UR6+0x7600], R11 ;  /* 0x0076000b13007988 */ /* 0x000fe80008000406 */
[----:B------:R-:W-:Y:S04]  /*1570*/  STS.U16 [R19+UR6+0x7400], R18 ;  /* 0x0074001213007988 */ /* 0x000fe80008000406 */
[----:B------:R-:W-:Y:S04]  /*1580*/  STS.U16 [R19+UR6+0x7800], R12 ;  /* 0x0078000c13007988 */ /* 0x000fe80008000406 */
[----:B------:R-:W-:Y:S04]  /*1590*/  STS.U16 [R19+UR6+0x7a00], R14 ;  /* 0x007a000e13007988 */ /* 0x000fe80008000406 */
[----:B------:R-:W-:Y:S04]  /*15a0*/  STS.U16 [R19+UR6+0x7c00], R20 ;  /* 0x007c001413007988 */ /* 0x000fe80008000406 */
[----:B------:R-:W-:Y:S01]  /*15b0*/  STS.U16 [R19+UR6+0x7e00], R17 ;  /* 0x007e001113007988 */ /* 0x000fe20008000406 */
[----:B------:R-:W-:Y:S01]  /*15c0*/  IMAD.MOV.U32 R0, RZ, RZ, -0x800000 ;  /* 0xff800000ff007424 */ /* 0x000fe200078e00ff */
[----:B------:R-:W-:Y:S01]  /*15d0*/  MOV R2, 0xff800000 ;  /* 0xff80000000027802 */ /* 0x000fe20000000f00 */
[----:B------:R-:W-:Y:S01]  /*15e0*/  IMAD.MOV.U32 R3, RZ, RZ, -0x800000 ;  /* 0xff800000ff037424 */ /* 0x000fe200078e00ff */
[----:B------:R0:W-:Y:S01]  /*15f0*/  STS.U16 [R19+UR6], R4 ;  /* 0x0000000413007988 */ /* 0x0001e20008000406 */
[----:B------:R-:W-:Y:S01]  /*1600*/  MOV R166, 0x3f800000 ;  /* 0x3f80000000a67802 */ /* 0x000fe20000000f00 */
[----:B------:R-:W-:Y:S01]  /*1610*/  IMAD.MOV.U32 R167, RZ, RZ, 0x3f800000 ;  /* 0x3f800000ffa77424 */ /* 0x000fe200078e00ff */
[----:B------:R-:W-:Y:S01]  /*1620*/  MOV R169, 0x3f800000 ;  /* 0x3f80000000a97802 */ /* 0x000fe20000000f00 */
[----:B------:R-:W-:Y:S01]  /*1630*/  STS.U16 [R19+UR6+0x6e00], R76 ;  /* 0x006e004c13007988 */ /* 0x000fe20008000406 */
[----:B------:R-:W-:Y:S01]  /*1640*/  IMAD.MOV.U32 R168, RZ, RZ, 0x3f800000 ;  /* 0x3f800000ffa87424 */ /* 0x000fe200078e00ff */
[----:B------:R-:W-:-:S02]  /*1650*/  CS2R R136, SRZ ;  /* 0x0000000000887805 */ /* 0x000fc4000001ff00 */
[----:B------:R-:W-:Y:S01]  /*1660*/  CS2R R138, SRZ ;  /* 0x00000000008a7805 */ /* 0x000fe2000001ff00 */
[----:B------:R1:W-:Y:S01]  /*1670*/  STS.U16 [R19+UR6+0x7000], R77 ;  /* 0x0070004d13007988 */ /* 0x0003e20008000406 */
[----:B------:R-:W-:Y:S01]  /*1680*/  CS2R R132, SRZ ;  /* 0x0000000000847805 */ /* 0x000fe2000001ff00 */
[----:B0-----:R-:W-:Y:S01]  /*1690*/  IMAD.MOV.U32 R4, RZ, RZ, -0x800000 ;  /* 0xff800000ff047424 */ /* 0x001fe200078e00ff */
[----:B------:R-:W-:Y:S02]  /*16a0*/  CS2R R134, SRZ ;  /* 0x0000000000867805 */ /* 0x000fe4000001ff00 */
[----:B------:R-:W-:Y:S02]  /*16b0*/  CS2R R128, SRZ ;  /* 0x0000000000807805 */ /* 0x000fe4000001ff00 */
[----:B------:R-:W-:Y:S02]  /*16c0*/  CS2R R130, SRZ ;  /* 0x0000000000827805 */ /* 0x000fe4000001ff00 */
[----:B------:R-:W-:-:S02]  /*16d0*/  CS2R R124, SRZ ;  /* 0x00000000007c7805 */ /* 0x000fc4000001ff00 */
[----:B------:R-:W-:Y:S02]  /*16e0*/  CS2R R126, SRZ ;  /* 0x00000000007e7805 */ /* 0x000fe4000001ff00 */
[----:B------:R-:W-:Y:S02]  /*16f0*/  CS2R R120, SRZ ;  /* 0x0000000000787805 */ /* 0x000fe4000001ff00 */
        /* <DEDUP_REMOVED lines=21> */
[----:B-1----:R-:W-:-:S02]  /*1850*/  CS2R R76, SRZ ;  /* 0x00000000004c7805 */ /* 0x002fc4000001ff00 */
[----:B------:R-:W-:Y:S01]  /*1860*/  CS2R R78, SRZ ;  /* 0x00000000004e7805 */ /* 0x000fe2000001ff00 */
[----:B------:R-:W-:Y:S06]  /*1870*/  BRA.U !UP0, `(.L_x_0) ;  /* 0x0000005508187547 */ /* 0x000fec000b800000 */
[----:B------:R-:W0:Y:S01]  /*1880*/  LDC R43, c[0x0][0x3d8] ;  /* 0x0000f600ff2b7b82 */ /* 0x000e220000000800 */
[----:B------:R-:W1:Y:S01]  /*1890*/  LDCU.64 UR4, c[0x0][0x3d0] ;  /* 0x00007a00ff0477ac */ /* 0x000e620008000a00 */
[----:B------:R-:W-:Y:S01]  /*18a0*/  LOP3.LUT P0, RZ, R22, 0x3, RZ, 0xc0, !PT ;  /* 0x0000000316ff7812 */ /* 0x000fe2000780c0ff */
[----:B------:R-:W-:Y:S01]  /*18b0*/  IMAD.MOV.U32 R144, RZ, RZ, -0x800000 ;  /* 0xff800000ff907424 */ /* 0x000fe200078e00ff */
[C---:B------:R-:W-:Y:S02]  /*18c0*/  ISETP.GE.U32.AND P1, PT, R10.reuse, 0x80, PT ;  /* 0x000000800a00780c */ /* 0x040fe40003f26070 */
[----:B------:R-:W-:Y:S02]  /*18d0*/  CS2R R136, SRZ ;  /* 0x0000000000887805 */ /* 0x000fe4000001ff00 */
[----:B------:R-:W-:Y:S02]  /*18e0*/  ISETP.LT.U32.AND P0, PT, R10, 0x80, !P0 ;  /* 0x000000800a00780c */ /* 0x000fe40004701070 */
[----:B------:R-:W-:Y:S01]  /*18f0*/  CS2R R138, SRZ ;  /* 0x00000000008a7805 */ /* 0x000fe2000001ff00 */
[----:B------:R-:W2:Y:S01]  /*1900*/  LDC.64 R52, c[0x0][0x3c0] ;  /* 0x0000f000ff347b82 */ /* 0x000ea20000000a00 */
[----:B------:R-:W-:-:S02]  /*1910*/  MOV R145, 0xff800000 ;  /* 0xff80000000917802 */ /* 0x000fc40000000f00 */
[----:B------:R-:W-:Y:S02]  /*1920*/  CS2R R132, SRZ ;  /* 0x0000000000847805 */ /* 0x000fe4000001ff00 */
[----:B------:R-:W-:Y:S02]  /*1930*/  CS2R R134, SRZ ;  /* 0x0000000000867805 */ /* 0x000fe4000001ff00 */
[----:B------:R-:W-:Y:S02]  /*1940*/  CS2R R128, SRZ ;  /* 0x0000000000807805 */ /* 0x000fe4000001ff00 */
[----:B------:R-:W-:Y:S02]  /*1950*/  CS2R R130, SRZ ;  /* 0x0000000000827805 */ /* 0x000fe4000001ff00 */
[----:B------:R-:W-:Y:S02]  /*1960*/  CS2R R124, SRZ ;  /* 0x00000000007c7805 */ /* 0x000fe4000001ff00 */
[----:B------:R-:W-:Y:S01]  /*1970*/  CS2R R126, SRZ ;  /* 0x00000000007e7805 */ /* 0x000fe2000001ff00 */
[----:B------:R-:W3:Y:S01]  /*1980*/  LDC R13, c[0x0][0x3c8] ;  /* 0x0000f200ff0d7b82 */ /* 0x000ee20000000800 */
[----:B------:R-:W-:-:S02]  /*1990*/  CS2R R120, SRZ ;  /* 0x0000000000787805 */ /* 0x000fc4000001ff00 */
[----:B------:R-:W-:Y:S01]  /*19a0*/  CS2R R122, SRZ ;  /* 0x00000000007a7805 */ /* 0x000fe2000001ff00 */
[----:B-1----:R-:W-:Y:S01]  /*19b0*/  UIMAD UR4, UR7, UR4, URZ ;  /* 0x00000004070472a4 */ /* 0x002fe2000f8e02ff */
[----:B------:R-:W-:Y:S01]  /*19c0*/  IMAD R5, R5, UR5, RZ ;  /* 0x0000000505057c24 */ /* 0x000fe2000f8e02ff */
[----:B------:R-:W-:Y:S02]  /*19d0*/  CS2R R116, SRZ ;  /* 0x0000000000747805 */ /* 0x000fe4000001ff00 */
[----:B------:R-:W-:Y:S01]  /*19e0*/  CS2R R118, SRZ ;  /* 0x0000000000767805 */ /* 0x000fe2000001ff00 */
[----:B------:R-:W-:Y:S01]  /*19f0*/  USHF.L.U32 UR5, UR4, 0x1, URZ ;  /* 0x0000000104057899 */ /* 0x000fe200080006ff */
[----:B0-----:R-:W-:Y:S01]  /*1a00*/  IMAD R6, R6, R43, RZ ;  /* 0x0000002b06067224 */ /* 0x001fe200078e02ff */
[----:B------:R-:W0:Y:S01]  /*1a10*/  LDC.64 R30, c[0x0][0x388] ;  /* 0x0000e200ff1e7b82 */ /* 0x000e220000000a00 */
[----:B------:R-:W-:Y:S01]  /*1a20*/  IMAD.SHL.U32 R3, R5, 0x2, RZ ;  /* 0x0000000205037824 */ /* 0x000fe200078e00ff */
[----:B------:R-:W-:Y:S01]  /*1a30*/  CS2R R112, SRZ ;  /* 0x0000000000707805 */ /* 0x000fe2000001ff00 */
[----:B------:R-:W-:Y:S01]  /*1a40*/  IMAD R7, R43, 0x8, R6 ;  /* 0x000000082b077824 */ /* 0x000fe200078e0206 */
[----:B------:R-:W-:Y:S01]  /*1a50*/  CS2R R114, SRZ ;  /* 0x0000000000727805 */ /* 0x000fe2000001ff00 */
[----:B------:R-:W-:Y:S01]  /*1a60*/  IMAD.HI R4, R5, 0x2, RZ ;  /* 0x0000000205047827 */ /* 0x000fe200078e02ff */
[----:B------:R-:W-:-:S02]  /*1a70*/  CS2R R108, SRZ ;  /* 0x00000000006c7805 */ /* 0x000fc4000001ff00 */
[----:B--2---:R-:W-:Y:S01]  /*1a80*/  SHF.L.U32 R57, R53, 0x3, RZ ;  /* 0x0000000335397819 */ /* 0x004fe200000006ff */
[----:B------:R-:W1:Y:S01]  /*1a90*/  LDC.64 R40, c[0x0][0x390] ;  /* 0x0000e400ff287b82 */ /* 0x000e620000000a00 */
[----:B------:R-:W-:Y:S01]  /*1aa0*/  IMAD R8, R43, 0x8, R7 ;  /* 0x000000082b087824 */ /* 0x000fe200078e0207 */
[----:B------:R-:W-:Y:S01]  /*1ab0*/  CS2R R110, SRZ ;  /* 0x00000000006e7805 */ /* 0x000fe2000001ff00 */
[----:B------:R-:W-:Y:S01]  /*1ac0*/  IMAD R52, R52, UR7, RZ ;  /* 0x0000000734347c24 */ /* 0x000fe2000f8e02ff */
[----:B------:R-:W-:Y:S01]  /*1ad0*/  CS2R R104, SRZ ;  /* 0x0000000000687805 */ /* 0x000fe2000001ff00 */
[----:B------:R-:W-:Y:S01]  /*1ae0*/  IMAD R59, R53, 0x3, RZ ;  /* 0x00000003353b7824 */ /* 0x000fe200078e02ff */
[----:B------:R-:W-:Y:S01]  /*1af0*/  LEA R9, R43, R8, 0x3 ;  /* 0x000000082b097211 */ /* 0x000fe200078e18ff */
[----:B---3--:R-:W-:Y:S01]  /*1b00*/  IMAD R0, R10, R13, RZ ;  /* 0x0000000d0a007224 */ /* 0x008fe200078e02ff */
[----:B------:R-:W-:Y:S01]  /*1b10*/  CS2R R106, SRZ ;  /* 0x00000000006a7805 */ /* 0x000fe2000001ff00 */
[----:B------:R-:W-:Y:S01]  /*1b20*/  IMAD.SHL.U32 R61, R53, 0x4, RZ ;  /* 0x00000004353d7824 */ /* 0x000fe200078e00ff */
[----:B------:R-:W-:Y:S01]  /*1b30*/  CS2R R100, SRZ ;  /* 0x0000000000647805 */ /* 0x000fe2000001ff00 */
[----:B------:R-:W-:Y:S01]  /*1b40*/  IMAD R11, R43, 0x8, R9 ;  /* 0x000000082b0b7824 */ /* 0x000fe200078e0209 */
[----:B------:R-:W-:Y:S01]  /*1b50*/  LEA R2, R13, R0, 0x8 ;  /* 0x000000000d027211 */ /* 0x000fe200078e40ff */
[----:B------:R-:W-:Y:S01]  /*1b60*/  IMAD R63, R53, 0x5, RZ ;  /* 0x00000005353f7824 */ /* 0x000fe200078e02ff */
[----:B------:R-:W-:Y:S01]  /*1b70*/  CS2R R102, SRZ ;  /* 0x0000000000667805 */ /* 0x000fe2000001ff00 */
[----:B------:R-:W-:Y:S01]  /*1b80*/  IMAD R16, R43, 0x8, R11 ;  /* 0x000000082b107824 */ /* 0x000fe200078e020b */
[C---:B0-----:R-:W-:Y:S01]  /*1b90*/  LEA R15, P2, R52.reuse, R30, 0x1 ;  /* 0x0000001e340f7211 */ /* 0x041fe200078408ff */
[C---:B------:R-:W-:Y:S01]  /*1ba0*/  IMAD R65, R53.reuse, 0x6, RZ ;  /* 0x0000000635417824 */ /* 0x040fe200078e02ff */
[----:B------:R-:W-:Y:S01]  /*1bb0*/  CS2R R96, SRZ ;  /* 0x0000000000607805 */ /* 0x000fe2000001ff00 */
[----:B------:R-:W-:Y:S01]  /*1bc0*/  IMAD R67, R53, 0x7, RZ ;  /* 0x0000000735437824 */ /* 0x000fe200078e02ff */
[----:B------:R-:W-:Y:S01]  /*1bd0*/  LEA R17, R43, R16, 0x3 ;  /* 0x000000102b117211 */ /* 0x000fe200078e18ff */
[C---:B------:R-:W-:Y:S01]  /*1be0*/  IMAD R55, R53.reuse, 0x9, RZ ;  /* 0x0000000935377824 */ /* 0x040fe200078e02ff */
[----:B------:R-:W-:Y:S01]  /*1bf0*/  LEA.HI.X.SX32 R31, R52, R31, 0x1, P2 ;  /* 0x0000001f341f7211 */ /* 0x000fe200010f0eff */
[----:B------:R-:W-:Y:S01]  /*1c00*/  IMAD R54, R53, 0xa, RZ ;  /* 0x0000000a35367824 */ /* 0x000fe200078e02ff */
[----:B-1----:R-:W-:Y:S01]  /*1c10*/  IADD3 R165, P4, P5, R3, UR5, R40 ;  /* 0x0000000503a57c10 */ /* 0x002fe2000fd9e028 */
[----:B------:R-:W-:Y:S01]  /*1c20*/  IMAD R18, R43, 0x8, R17 ;  /* 0x000000082b127824 */ /* 0x000fe200078e0211 */
[----:B------:R-:W-:Y:S01]  /*1c30*/  UIMAD.WIDE UR4, UR4, 0x2, URZ ;  /* 0x00000002040478a5 */ /* 0x000fe2000f8e02ff */
[-C--:B------:R-:W-:Y:S01]  /*1c40*/  LEA R12, P2, R0, R15.reuse, 0x1 ;  /* 0x0000000f000c7211 */ /* 0x080fe200078408ff */
[----:B------:R-:W-:Y:S01]  /*1c50*/  IMAD R50, R53, 0xb, RZ ;  /* 0x0000000b35327824 */ /* 0x000fe200078e02ff */
[----:B------:R-:W-:Y:S01]  /*1c60*/  LEA R14, P3, R2, R15, 0x1 ;  /* 0x0000000f020e7211 */ /* 0x000fe200078608ff */
[----:B------:R-:W-:Y:S01]  /*1c70*/  IMAD R19, R43, 0x8, R18 ;  /* 0x000000082b137824 */ /* 0x000fe200078e0212 */
[-C--:B------:R-:W-:Y:S01]  /*1c80*/  LEA.HI.X.SX32 R13, R0, R31.reuse, 0x1, P2 ;  /* 0x0000001f000d7211 */ /* 0x080fe200010f0eff */
[C---:B------:R-:W-:Y:S01]  /*1c90*/  IMAD R46, R53.reuse, 0xc, RZ ;  /* 0x0000000c352e7824 */ /* 0x040fe200078e02ff */
[----:B------:R-:W-:Y:S01]  /*1ca0*/  LEA.HI.X.SX32 R15, R2, R31, 0x1, P3 ;  /* 0x0000001f020f7211 */ /* 0x000fe200018f0eff */
[----:B------:R-:W-:Y:S01]  /*1cb0*/  IMAD R42, R53, 0xd, RZ ;  /* 0x0000000d352a7824 */ /* 0x000fe200078e02ff */
[----:B------:R-:W-:Y:S01]  /*1cc0*/  LEA R20, R43, R19, 0x3 ;  /* 0x000000132b147211 */ /* 0x000fe200078e18ff */
[----:B------:R-:W-:Y:S01]  /*1cd0*/  IMAD.WIDE R68, R61, 0x2, R12 ;  /* 0x000000023d447825 */ /* 0x000fe200078e020c */
[----:B------:R-:W-:-:S02]  /*1ce0*/  IADD3.X R41, PT, PT, R4, UR5, R41, P4, P5 ;  /* 0x0000000504297c10 */ /* 0x000fc4000a7ea429 */
[----:B------:R-:W-:Y:S02]  /*1cf0*/  CS2R R98, SRZ ;  /* 0x0000000000627805 */ /* 0x000fe4000001ff00 */
[-C--:B------:R-:W-:Y:S01]  /*1d00*/  LEA R36, P2, R6, R165.reuse, 0x1 ;  /* 0x000000a506247211 */ /* 0x080fe200078408ff */
[----:B------:R-:W-:Y:S01]  /*1d10*/  IMAD R21, R43, 0x8, R20 ;  /* 0x000000082b157824 */ /* 0x000fe200078e0214 */
[-C--:B------:R-:W-:Y:S01]  /*1d20*/  LEA R34, P3, R7, R165.reuse, 0x1 ;  /* 0x000000a507227211 */ /* 0x080fe200078608ff */
[----:B------:R-:W-:Y:S01]  /*1d30*/  IMAD.WIDE R70, R59, 0x2, R14 ;  /* 0x000000023b467825 */ /* 0x000fe200078e020e */
[----:B------:R-:W-:Y:S02]  /*1d40*/  LEA R32, P4, R8, R165, 0x1 ;  /* 0x000000a508207211 */ /* 0x000fe400078808ff */
[----:B------:R-:W-:Y:S02]  /*1d50*/  CS2R R92, SRZ ;  /* 0x00000000005c7805 */ /* 0x000fe4000001ff00 */
[-C--:B------:R-:W-:Y:S01]  /*1d60*/  LEA.HI.X.SX32 R37, R6, R41.reuse, 0x1, P2 ;  /* 0x0000002906257211 */ /* 0x080fe200010f0eff */
[----:B------:R-:W-:Y:S01]  /*1d70*/  IMAD R23, R43, 0x8, R21 ;  /* 0x000000082b177824 */ /* 0x000fe200078e0215 */
[-C--:B------:R-:W-:Y:S01]  /*1d80*/  LEA.HI.X.SX32 R35, R7, R41.reuse, 0x1, P3 ;  /* 0x0000002907237211 */ /* 0x080fe200018f0eff */
[----:B------:R-:W-:Y:S01]  /*1d90*/  IMAD.WIDE R58, R61, 0x2, R14 ;  /* 0x000000023d3a7825 */ /* 0x000fe200078e020e */
[----:B------:R-:W-:Y:S01]  /*1da0*/  LEA.HI.X.SX32 R33, R8, R41, 0x1, P4 ;  /* 0x0000002908217211 */ /* 0x000fe200020f0eff */
[----:B------:R0:W-:Y:S01]  /*1db0*/  STL.64 [R1+0xa0], R36 ;  /* 0x0000a02401007387 */ /* 0x0001e20000100a00 */
[----:B------:R-:W-:Y:S01]  /*1dc0*/  LEA R24, R43, R23, 0x3 ;  /* 0x000000172b187211 */ /* 0x000fe200078e18ff */
[----:B------:R-:W-:Y:S01]  /*1dd0*/  IMAD.WIDE R60, R63, 0x2, R12 ;  /* 0x000000023f3c7825 */ /* 0x000fe200078e020c */
[----:B------:R-:W-:Y:S01]  /*1de0*/  CS2R R94, SRZ ;  /* 0x00000000005e7805 */ /* 0x000fe2000001ff00 */
[----:B------:R1:W-:Y:S01]  /*1df0*/  STL.64 [R1+0x98], R34 ;  /* 0x0000982201007387 */ /* 0x0003e20000100a00 */
[----:B------:R-:W-:Y:S01]  /*1e00*/  CS2R R88, SRZ ;  /* 0x0000000000587805 */ /* 0x000fe2000001ff00 */
[----:B------:R-:W-:Y:S01]  /*1e10*/  IMAD R25, R43, 0x8, R24 ;  /* 0x000000082b197824 */ /* 0x000fe200078e0218 */
[----:B------:R-:W-:Y:S01]  /*1e20*/  CS2R R90, SRZ ;  /* 0x00000000005a7805 */ /* 0x000fe2000001ff00 */
[----:B------:R2:W-:Y:S01]  /*1e30*/  STL.64 [R1+0x90], R32 ;  /* 0x0000902001007387 */ /* 0x0005e20000100a00 */
[----:B------:R-:W-:Y:S01]  /*1e40*/  IMAD.WIDE R62, R63, 0x2, R14 ;  /* 0x000000023f3e7825 */ /* 0x000fe200078e020e */
[----:B------:R-:W-:-:S02]  /*1e50*/  CS2R R84, SRZ ;  /* 0x0000000000547805 */ /* 0x000fc4000001ff00 */
[----:B------:R-:W-:Y:S02]  /*1e60*/  CS2R R86, SRZ ;  /* 0x0000000000567805 */ /* 0x000fe4000001ff00 */
[-C--:B0-----:R-:W-:Y:S01]  /*1e70*/  LEA R36, P2, R9, R165.reuse, 0x1 ;  /* 0x000000a509247211 */ /* 0x081fe200078408ff */
[----:B------:R-:W-:Y:S01]  /*1e80*/  IMAD R26, R43, 0x8, R25 ;  /* 0x000000082b1a7824 */ /* 0x000fe200078e0219 */
[----:B------:R-:W-:Y:S01]  /*1e90*/  CS2R R80, SRZ ;  /* 0x0000000000507805 */ /* 0x000fe2000001ff00 */
[----:B------:R-:W-:Y:S01]  /*1ea0*/  IMAD R40, R53, 0x15, RZ ;  /* 0x0000001535287824 */ /* 0x000fe200078e02ff */
[-C--:B-1----:R-:W-:Y:S01]  /*1eb0*/  LEA R34, P3, R11, R165.reuse, 0x1 ;  /* 0x000000a50b227211 */ /* 0x082fe200078608ff */
[----:B------:R-:W-:Y:S01]  /*1ec0*/  IMAD R44, R53, 0x18, RZ ;  /* 0x00000018352c7824 */ /* 0x000fe200078e02ff */
[----:B------:R-:W-:Y:S01]  /*1ed0*/  LEA R27, R43, R26, 0x3 ;  /* 0x0000001a2b1b7211 */ /* 0x000fe200078e18ff */
[C---:B------:R-:W-:Y:S01]  /*1ee0*/  IMAD R45, R53.reuse, 0x19, RZ ;  /* 0x00000019352d7824 */ /* 0x040fe200078e02ff */
[C---:B--2---:R-:W-:Y:S01]  /*1ef0*/  LEA R32, P4, R16.reuse, R165, 0x1 ;  /* 0x000000a510207211 */ /* 0x044fe200078808ff */
[----:B------:R-:W-:Y:S01]  /*1f00*/  IMAD R47, R53, 0x1a, RZ ;  /* 0x0000001a352f7824 */ /* 0x000fe200078e02ff */
[-C--:B------:R-:W-:Y:S01]  /*1f10*/  LEA.HI.X.SX32 R37, R9, R41.reuse, 0x1, P2 ;  /* 0x0000002909257211 */ /* 0x080fe200010f0eff */
[----:B------:R-:W-:Y:S01]  /*1f20*/  IMAD R22, R43, 0x8, R27 ;  /* 0x000000082b167824 */ /* 0x000fe200078e021b */
[-C--:B------:R-:W-:Y:S01]  /*1f30*/  LEA.HI.X.SX32 R35, R11, R41.reuse, 0x1, P3 ;  /* 0x000000290b237211 */ /* 0x080fe200018f0eff */
[----:B------:R-:W-:Y:S01]  /*1f40*/  IMAD R48, R53, 0x1b, RZ ;  /* 0x0000001b35307824 */ /* 0x000fe200078e02ff */
[----:B------:R-:W-:Y:S01]  /*1f50*/  LEA.HI.X.SX32 R33, R16, R41, 0x1, P4 ;  /* 0x0000002910217211 */ /* 0x000fe200020f0eff */
[----:B------:R-:W-:Y:S01]  /*1f60*/  IMAD R28, R43, 0x8, R22 ;  /* 0x000000082b1c7824 */ /* 0x000fe200078e0216 */
[----:B------:R0:W-:Y:S01]  /*1f70*/  STL.64 [R1+0x88], R36 ;  /* 0x0000882401007387 */ /* 0x0001e20000100a00 */
[C---:B------:R-:W-:Y:S01]  /*1f80*/  IMAD R49, R53.reuse, 0x1c, RZ ;  /* 0x0000001c35317824 */ /* 0x040fe200078e02ff */
[----:B------:R-:W-:Y:S01]  /*1f90*/  CS2R R82, SRZ ;  /* 0x0000000000527805 */ /* 0x000fe2000001ff00 */
[----:B------:R-:W-:Y:S01]  /*1fa0*/  IMAD R51, R53, 0x1d, RZ ;  /* 0x0000001d35337824 */ /* 0x000fe200078e02ff */
[----:B------:R-:W-:Y:S01]  /*1fb0*/  LEA R29, R43, R28, 0x3 ;  /* 0x0000001c2b1d7211 */ /* 0x000fe200078e18ff */
[----:B------:R1:W-:Y:S01]  /*1fc0*/  STL.64 [R1+0x80], R34 ;  /* 0x0000802201007387 */ /* 0x0003e20000100a00 */
[----:B------:R-:W-:Y:S01]  /*1fd0*/  IMAD R52, R53, 0x1e, RZ ;  /* 0x0000001e35347824 */ /* 0x000fe200078e02ff */
[----:B------:R-:W-:-:S02]  /*1fe0*/  CS2R R76, SRZ ;  /* 0x00000000004c7805 */ /* 0x000fc4000001ff00 */
[----:B------:R-:W-:Y:S01]  /*1ff0*/  CS2R R78, SRZ ;  /* 0x00000000004e7805 */ /* 0x000fe2000001ff00 */
[----:B------:R-:W-:Y:S01]  /*2000*/  IMAD R10, R43, 0x8, R29 ;  /* 0x000000082b0a7824 */ /* 0x000fe200078e021d */
[----:B------:R2:W-:Y:S01]  /*2010*/  STL.64 [R1+0x78], R32 ;  /* 0x0000782001007387 */ /* 0x0005e20000100a00 */
[----:B------:R-:W-:Y:S01]  /*2020*/  MOV R166, 0x3f800000 ;  /* 0x3f80000000a67802 */ /* 0x000fe20000000f00 */
[----:B------:R-:W-:Y:S01]  /*2030*/  IMAD.MOV.U32 R167, RZ, RZ, 0x3f800000 ;  /* 0x3f800000ffa77424 */ /* 0x000fe200078e00ff */
[-C--:B0-----:R-:W-:Y:S01]  /*2040*/  LEA R36, P2, R17, R165.reuse, 0x1 ;  /* 0x000000a511247211 */ /* 0x081fe200078408ff */
[C---:B------:R-:W-:Y:S01]  /*2050*/  IMAD R3, R43.reuse, 0x8, R10 ;  /* 0x000000082b037824 */ /* 0x040fe200078e020a */
[----:B------:R-:W-:Y:S01]  /*2060*/  MOV R168, 0x3f800000 ;  /* 0x3f80000000a87802 */ /* 0x000fe20000000f00 */
[----:B------:R-:W-:Y:S01]  /*2070*/  IMAD.MOV.U32 R169, RZ, RZ, 0x3f800000 ;  /* 0x3f800000ffa97424 */ /* 0x000fe200078e00ff */
[C---:B-1----:R-:W-:Y:S01]  /*2080*/  LEA R34, P3, R18.reuse, R165, 0x1 ;  /* 0x000000a512227211 */ /* 0x042fe200078608ff */
[----:B------:R-:W-:Y:S01]  /*2090*/  IMAD R30, R43, 0x8, R3 ;  /* 0x000000082b1e7824 */ /* 0x000fe200078e0203 */
[-C--:B------:R-:W-:Y:S01]  /*20a0*/  LEA.HI.X.SX32 R37, R17, R41.reuse, 0x1, P2 ;  /* 0x0000002911257211 */ /* 0x080fe200010f0eff */
[----:B------:R-:W-:Y:S01]  /*20b0*/  UMOV UR4, URZ ;  /* 0x000000ff00047c82 */ /* 0x000fe20008000000 */
[----:B------:R-:W-:Y:S01]  /*20c0*/  LEA.HI.X.SX32 R35, R18, R41, 0x1, P3 ;  /* 0x0000002912237211 */ /* 0x000fe200018f0eff */
[----:B------:R-:W0:Y:S01]  /*20d0*/  LDCU UR12, c[0x0][0x3f0] ;  /* 0x00007e00ff0c77ac */ /* 0x000e220008000800 */
[----:B------:R-:W-:Y:S01]  /*20e0*/  LEA R0, R43, R30, 0x3 ;  /* 0x0000001e2b007211 */ /* 0x000fe200078e18ff */
[----:B------:R-:W-:Y:S01]  /*20f0*/  STL.64 [R1+0x70], R36 ;  /* 0x0000702401007387 */ /* 0x000fe20000100a00 */
[----:B--2---:R-:W-:Y:S01]  /*2100*/  LEA R32, P4, R19, R165, 0x1 ;  /* 0x000000a513207211 */ /* 0x004fe200078808ff */
[----:B------:R-:W1:Y:S02]  /*2110*/  LDCU UR9, c[0x0][0x3a8] ;  /* 0x00007500ff0977ac */ /* 0x000e640008000800 */
[----:B------:R-:W-:Y:S01]  /*2120*/  IMAD R2, R43, 0x8, R0 ;  /* 0x000000082b027824 */ /* 0x000fe200078e0200 */
[----:B------:R-:W-:Y:S01]  /*2130*/  LEA.HI.X.SX32 R33, R19, R41, 0x1, P4 ;  /* 0x0000002913217211 */ /* 0x000fe200020f0eff */
[----:B------:R2:W-:Y:S01]  /*2140*/  STL.64 [R1+0x68], R34 ;  /* 0x0000682201007387 */ /* 0x0005e20000100a00 */
[----:B------:R-:W-:Y:S01]  /*2150*/  LEA R16, P4, R23, R165, 0x1 ;  /* 0x000000a517107211 */ /* 0x000fe200078808ff */
[----:B------:R-:W-:-:S02]  /*2160*/  IMAD R4, R43, 0x8, R2 ;  /* 0x000000082b047824 */ /* 0x000fc400078e0202 */
[----:B------:R3:W-:Y:S01]  /*2170*/  STL.64 [R1+0x60], R32 ;  /* 0x0000602001007387 */ /* 0x0007e20000100a00 */
[----:B------:R-:W-:Y:S02]  /*2180*/  LEA.HI.X.SX32 R17, R23, R41, 0x1, P4 ;  /* 0x0000002917117211 */ /* 0x000fe400020f0eff */
[C---:B------:R-:W-:Y:S02]  /*2190*/  LEA R5, R43.reuse, R4, 0x3 ;  /* 0x000000042b057211 */ /* 0x040fe400078e18ff */
[-C--:B------:R-:W-:Y:S01]  /*21a0*/  LEA R18, P4, R26, R165.reuse, 0x1 ;  /* 0x000000a51a127211 */ /* 0x080fe200078808ff */
[----:B------:R4:W-:Y:S02]  /*21b0*/  STL.64 [R1+0x48], R16 ;  /* 0x0000481001007387 */ /* 0x0009e40000100a00 */
[C---:B------:R-:W-:Y:S01]  /*21c0*/  IMAD R6, R43.reuse, 0x8, R5 ;  /* 0x000000082b067824 */ /* 0x040fe200078e0205 */
[----:B--2---:R-:W-:Y:S02]  /*21d0*/  LEA R34, P2, R20, R165, 0x1 ;  /* 0x000000a514227211 */ /* 0x004fe400078408ff */
[----:B------:R-:W-:Y:S01]  /*21e0*/  LEA.HI.X.SX32 R19, R26, R41, 0x1, P4 ;  /* 0x000000291a137211 */ /* 0x000fe200020f0eff */
[----:B------:R-:W-:Y:S01]  /*21f0*/  IMAD R7, R43, 0x8, R6 ;  /* 0x000000082b077824 */ /* 0x000fe200078e0206 */
[----:B---3--:R-:W-:-:S02]  /*2200*/  LEA R32, P3, R21, R165, 0x1 ;  /* 0x000000a515207211 */ /* 0x008fc400078608ff */
[----:B------:R-:W-:Y:S02]  /*2210*/  LEA.HI.X.SX32 R35, R20, R41, 0x1, P2 ;  /* 0x0000002914237211 */ /* 0x000fe400010f0eff */
[----:B------:R-:W-:Y:S02]  /*2220*/  LEA R8, R43, R7, 0x3 ;  /* 0x000000072b087211 */ /* 0x000fe400078e18ff */
[----:B------:R-:W-:Y:S01]  /*2230*/  LEA.HI.X.SX32 R33, R21, R41, 0x1, P3 ;  /* 0x0000002915217211 */ /* 0x000fe200018f0eff */
[----:B------:R-:W-:Y:S01]  /*2240*/  STL.64 [R1+0x58], R34 ;  /* 0x0000582201007387 */ /* 0x000fe20000100a00 */
[----:B------:R-:W-:Y:S01]  /*2250*/  LEA R20, P3, R25, R165, 0x1 ;  /* 0x000000a519147211 */ /* 0x000fe200078608ff */
[----:B------:R-:W-:Y:S02]  /*2260*/  IMAD R9, R43, 0x8, R8 ;  /* 0x000000082b097824 */ /* 0x000fe400078e0208 */
[----:B------:R2:W-:Y:S01]  /*2270*/  STL.64 [R1+0x50], R32 ;  /* 0x0000502001007387 */ /* 0x0005e20000100a00 */
[----:B------:R-:W-:Y:S01]  /*2280*/  LEA.HI.X.SX32 R21, R25, R41, 0x1, P3 ;  /* 0x0000002919157211 */ /* 0x000fe200018f0eff */
[----:B------:R-:W-:-:S02]  /*2290*/  IMAD R11, R43, 0x8, R9 ;  /* 0x000000082b0b7824 */ /* 0x000fc400078e0209 */
[----:B------:R3:W-:Y:S03]  /*22a0*/  STL.64 [R1+0x30], R18 ;  /* 0x0000301201007387 */ /* 0x0007e60000100a00 */
[----:B----4-:R-:W-:Y:S02]  /*22b0*/  LEA R16, R43, R11, 0x3 ;  /* 0x0000000b2b107211 */ /* 0x010fe400078e18ff */
[----:B--2---:R-:W-:-:S03]  /*22c0*/  LEA R32, P2, R24, R165, 0x1 ;  /* 0x000000a518207211 */ /* 0x004fc600078408ff */
[----:B------:R-:W-:Y:S01]  /*22d0*/  IMAD R17, R43, 0x8, R16 ;  /* 0x000000082b117824 */ /* 0x000fe200078e0210 */
[----:B------:R-:W-:-:S03]  /*22e0*/  LEA.HI.X.SX32 R33, R24, R41, 0x1, P2 ;  /* 0x0000002918217211 */ /* 0x000fc600010f0eff */
[C---:B---3--:R-:W-:Y:S01]  /*22f0*/  IMAD R18, R43.reuse, 0x8, R17 ;  /* 0x000000082b127824 */ /* 0x048fe200078e0211 */
[C---:B------:R-:W-:Y:S01]  /*2300*/  LEA R24, P3, R22.reuse, R165, 0x1 ;  /* 0x000000a516187211 */ /* 0x040fe200078608ff */
[----:B------:R2:W-:Y:S03]  /*2310*/  STL.64 [R1+0x40], R32 ;  /* 0x0000402001007387 */ /* 0x0005e60000100a00 */
[----:B------:R-:W-:Y:S02]  /*2320*/  LEA R19, R43, R18, 0x3 ;  /* 0x000000122b137211 */ /* 0x000fe400078e18ff */
[----:B------:R-:W-:Y:S01]  /*2330*/  LEA.HI.X.SX32 R25, R22, R41, 0x1, P3 ;  /* 0x0000002916197211 */ /* 0x000fe200018f0eff */
[----:B------:R3:W-:Y:S01]  /*2340*/  STL.64 [R1+0x38], R20 ;  /* 0x0000381401007387 */ /* 0x0007e20000100a00 */
[-C--:B--2---:R-:W-:Y:S02]  /*2350*/  LEA R32, P2, R27, R165.reuse, 0x1 ;  /* 0x000000a51b207211 */ /* 0x084fe400078408ff */
[----:B---3--:R-:W-:-:S02]  /*2360*/  LEA R20, P4, R28, R165, 0x1 ;  /* 0x000000a51c147211 */ /* 0x008fc400078808ff */
[-C--:B------:R-:W-:Y:S02]  /*2370*/  LEA.HI.X.SX32 R33, R27, R41.reuse, 0x1, P2 ;  /* 0x000000291b217211 */ /* 0x080fe400010f0eff */
[----:B------:R-:W-:Y:S02]  /*2380*/  LEA.HI.X.SX32 R21, R28, R41, 0x1, P4 ;  /* 0x000000291c157211 */ /* 0x000fe400020f0eff */
[-C--:B------:R-:W-:Y:S02]  /*2390*/  LEA R22, P4, R3, R165.reuse, 0x1 ;  /* 0x000000a503167211 */ /* 0x080fe400078808ff */
[----:B------:R-:W-:Y:S01]  /*23a0*/  LEA R26, P2, R29, R165, 0x1 ;  /* 0x000000a51d1a7211 */ /* 0x000fe200078408ff */
[----:B------:R2:W-:Y:S01]  /*23b0*/  STL.64 [R1+0x18], R20 ;  /* 0x0000181401007387 */ /* 0x0005e20000100a00 */
[-C--:B------:R-:W-:Y:S02]  /*23c0*/  LEA.HI.X.SX32 R23, R3, R41.reuse, 0x1, P4 ;  /* 0x0000002903177211 */ /* 0x080fe400020f0eff */
[----:B------:R-:W-:Y:S01]  /*23d0*/  LEA.HI.X.SX32 R27, R29, R41, 0x1, P2 ;  /* 0x000000291d1b7211 */ /* 0x000fe200010f0eff */
[----:B------:R-:W-:Y:S01]  /*23e0*/  STL.64 [R1+0x28], R32 ;  /* 0x0000282001007387 */ /* 0x000fe20000100a00 */
[----:B------:R-:W-:-:S02]  /*23f0*/  LEA R250, P2, R30, R165, 0x1 ;  /* 0x000000a51efa7211 */ /* 0x000fc400078408ff */
[----:B------:R-:W-:Y:S01]  /*2400*/  LEA R246, P4, R2, R165, 0x1 ;  /* 0x000000a502f67211 */ /* 0x000fe200078808ff */
[----:B------:R3:W-:Y:S01]  /*2410*/  STL.64 [R1+0x20], R24 ;  /* 0x0000201801007387 */ /* 0x0007e20000100a00 */
[-C--:B------:R-:W-:Y:S02]  /*2420*/  LEA.HI.X.SX32 R251, R30, R41.reuse, 0x1, P2 ;  /* 0x000000291efb7211 */ /* 0x080fe400010f0eff */
[----:B------:R-:W-:Y:S01]  /*2430*/  LEA.HI.X.SX32 R247, R2, R41, 0x1, P4 ;  /* 0x0000002902f77211 */ /* 0x000fe200020f0eff */
[C---:B--2---:R-:W-:Y:S01]  /*2440*/  IMAD R20, R43.reuse, 0x8, R19 ;  /* 0x000000082b147824 */ /* 0x044fe200078e0213 */
[-C--:B------:R-:W-:Y:S01]  /*2450*/  LEA R244, P2, R4, R165.reuse, 0x1 ;  /* 0x000000a504f47211 */ /* 0x080fe200078408ff */
[----:B------:R-:W-:Y:S01]  /*2460*/  STL.64 [R1+0x10], R26 ;  /* 0x0000101a01007387 */ /* 0x000fe20000100a00 */
[----:B------:R-:W-:Y:S01]  /*2470*/  LEA R232, P4, R6, R165, 0x1 ;  /* 0x000000a506e87211 */ /* 0x000fe200078808ff */
[----:B------:R-:W-:Y:S01]  /*2480*/  IMAD R21, R43, 0x8, R20 ;  /* 0x000000082b157824 */ /* 0x000fe200078e0214 */
[----:B------:R-:W-:-:S02]  /*2490*/  LEA.HI.X.SX32 R245, R4, R41, 0x1, P2 ;  /* 0x0000002904f57211 */ /* 0x000fc400010f0eff */
[----:B------:R-:W-:Y:S02]  /*24a0*/  LEA.HI.X.SX32 R233, R6, R41, 0x1, P4 ;  /* 0x0000002906e97211 */ /* 0x000fe400020f0eff */
[C---:B---3--:R-:W-:Y:S02]  /*24b0*/  LEA R24, P3, R10.reuse, R165, 0x1 ;  /* 0x000000a50a187211 */ /* 0x048fe400078608ff */
[C---:B------:R-:W-:Y:S02]  /*24c0*/  LEA R3, R43.reuse, R21, 0x3 ;  /* 0x000000152b037211 */ /* 0x040fe400078e18ff */
[----:B------:R-:W-:Y:S02]  /*24d0*/  LEA.HI.X.SX32 R25, R10, R41, 0x1, P3 ;  /* 0x000000290a197211 */ /* 0x000fe400018f0eff */
[CC--:B------:R-:W-:Y:S01]  /*24e0*/  LEA R248, P3, R0.reuse, R165.reuse, 0x1 ;  /* 0x000000a500f87211 */ /* 0x0c0fe200078608ff */
[----:B------:R-:W-:Y:S01]  /*24f0*/  IMAD R10, R43, 0x8, R3 ;  /* 0x000000082b0a7824 */ /* 0x000fe200078e0203 */
[----:B------:R-:W-:Y:S01]  /*2500*/  LEA R228, P2, R7, R165, 0x1 ;  /* 0x000000a507e47211 */ /* 0x000fe200078408ff */
[----:B------:R-:W-:Y:S01]  /*2510*/  STL.64 [R1+0x8], R24 ;  /* 0x0000081801007387 */ /* 0x000fe20000100a00 */
[----:B------:R-:W-:-:S02]  /*2520*/  LEA.HI.X.SX32 R249, R0, R41, 0x1, P3 ;  /* 0x0000002900f97211 */ /* 0x000fc400018f0eff */
[----:B------:R-:W-:Y:S01]  /*2530*/  LEA R0, R43, R10, 0x3 ;  /* 0x0000000a2b007211 */ /* 0x000fe200078e18ff */
[----:B------:R-:W-:Y:S01]  /*2540*/  STL.64 [R1], R22 ;  /* 0x0000001601007387 */ /* 0x000fe20000100a00 */
[----:B------:R-:W-:Y:S02]  /*2550*/  LEA R236, P3, R5, R165, 0x1 ;  /* 0x000000a505ec7211 */ /* 0x000fe400078608ff */
[-C--:B------:R-:W-:Y:S01]  /*2560*/  LEA.HI.X.SX32 R229, R7, R41.reuse, 0x1, P2 ;  /* 0x0000002907e57211 */ /* 0x080fe200010f0eff */
[----:B------:R-:W-:Y:S01]  /*2570*/  IMAD R2, R43, 0x8, R0 ;  /* 0x000000082b027824 */ /* 0x000fe200078e0200 */
[----:B------:R-:W-:Y:S01]  /*2580*/  LEA.HI.X.SX32 R237, R5, R41, 0x1, P3 ;  /* 0x0000002905ed7211 */ /* 0x000fe200018f0eff */
[----:B------:R-:W-:Y:S01]  /*2590*/  STL.64 [R1+0x268], R70 ;  /* 0x0002684601007387 */ /* 0x000fe20000100a00 */
[C---:B------:R-:W-:Y:S02]  /*25a0*/  LEA R224, P3, R8.reuse, R165, 0x1 ;  /* 0x000000a508e07211 */ /* 0x040fe400078608ff */
[----:B------:R-:W-:Y:S01]  /*25b0*/  LEA R4, R43, R2, 0x3 ;  /* 0x000000022b047211 */ /* 0x000fe200078e18ff */
[----:B------:R-:W-:Y:S01]  /*25c0*/  STL.64 [R1+0x260], R68 ;  /* 0x0002604401007387 */ /* 0x000fe20000100a00 */
[----:B------:R-:W-:-:S02]  /*25d0*/  LEA.HI.X.SX32 R225, R8, R41, 0x1, P3 ;  /* 0x0000002908e17211 */ /* 0x000fc400018f0eff */
[-C--:B------:R-:W-:Y:S01]  /*25e0*/  LEA R220, P4, R9, R165.reuse, 0x1 ;  /* 0x000000a509dc7211 */ /* 0x080fe200078808ff */
[----:B------:R-:W-:Y:S01]  /*25f0*/  IMAD R5, R43, 0x8, R4 ;  /* 0x000000082b057824 */ /* 0x000fe200078e0204 */
[----:B------:R-:W-:Y:S01]  /*2600*/  LEA R216, P2, R11, R165, 0x1 ;  /* 0x000000a50bd87211 */ /* 0x000fe200078408ff */
[----:B------:R2:W-:Y:S01]  /*2610*/  STL.64 [R1+0x258], R58 ;  /* 0x0002583a01007387 */ /* 0x0005e20000100a00 */
[----:B------:R-:W-:Y:S02]  /*2620*/  LEA.HI.X.SX32 R221, R9, R41, 0x1, P4 ;  /* 0x0000002909dd7211 */ /* 0x000fe400020f0eff */
[----:B------:R-:W-:Y:S01]  /*2630*/  LEA R6, R43, R5, 0x3 ;  /* 0x000000052b067211 */ /* 0x000fe200078e18ff */
[----:B------:R3:W-:Y:S01]  /*2640*/  STL.64 [R1+0x250], R60 ;  /* 0x0002503c01007387 */ /* 0x0007e20000100a00 */
[C---:B------:R-:W-:Y:S02]  /*2650*/  LEA R212, P3, R16.reuse, R165, 0x1 ;  /* 0x000000a510d47211 */ /* 0x040fe400078608ff */
[-C--:B------:R-:W-:Y:S01]  /*2660*/  LEA.HI.X.SX32 R217, R11, R41.reuse, 0x1, P2 ;  /* 0x000000290bd97211 */ /* 0x080fe200010f0eff */
[----:B------:R-:W-:Y:S01]  /*2670*/  IMAD R7, R43, 0x8, R6 ;  /* 0x000000082b077824 */ /* 0x000fe200078e0206 */
[----:B------:R-:W-:Y:S01]  /*2680*/  LEA.HI.X.SX32 R213, R16, R41, 0x1, P3 ;  /* 0x0000002910d57211 */ /* 0x000fe200018f0eff */
[----:B------:R4:W-:Y:S01]  /*2690*/  STL.64 [R1+0x248], R62 ;  /* 0x0002483e01007387 */ /* 0x0009e20000100a00 */
[----:B------:R-:W-:Y:S01]  /*26a0*/  LEA R208, P4, R17, R165, 0x1 ;  /* 0x000000a511d07211 */ /* 0x000fe200078808ff */
[----:B--2---:R-:W-:Y:S01]  /*26b0*/  IMAD.WIDE R58, R65, 0x2, R12 ;  /* 0x00000002413a7825 */ /* 0x004fe200078e020c */
[----:B------:R-:W-:-:S02]  /*26c0*/  LEA R8, R43, R7, 0x3 ;  /* 0x000000072b087211 */ /* 0x000fc400078e18ff */
[----:B------:R-:W-:Y:S01]  /*26d0*/  LEA R202, P3, R19, R165, 0x1 ;  /* 0x000000a513ca7211 */ /* 0x000fe200078608ff */
[----:B---3--:R-:W-:Y:S01]  /*26e0*/  IMAD.WIDE R60, R65, 0x2, R14 ;  /* 0x00000002413c7825 */ /* 0x008fe200078e020e */
[-C--:B------:R-:W-:Y:S01]  /*26f0*/  LEA.HI.X.SX32 R209, R17, R41.reuse, 0x1, P4 ;  /* 0x0000002911d17211 */ /* 0x080fe200020f0eff */
[----:B------:R2:W-:Y:S01]  /*2700*/  STL.64 [R1+0x240], R58 ;  /* 0x0002403a01007387 */ /* 0x0005e20000100a00 */
[----:B------:R-:W-:Y:S01]  /*2710*/  LEA.HI.X.SX32 R203, R19, R41, 0x1, P3 ;  /* 0x0000002913cb7211 */ /* 0x000fe200018f0eff */
[----:B------:R-:W-:Y:S01]  /*2720*/  IMAD R9, R43, 0x8, R8 ;  /* 0x000000082b097824 */ /* 0x000fe200078e0208 */
[-C--:B------:R-:W-:Y:S01]  /*2730*/  LEA R204, P2, R18, R165.reuse, 0x1 ;  /* 0x000000a512cc7211 */ /* 0x080fe200078408ff */
[----:B----4-:R-:W-:Y:S01]  /*2740*/  IMAD.WIDE R62, R67, 0x2, R12 ;  /* 0x00000002433e7825 */ /* 0x010fe200078e020c */
[----:B------:R-:W-:Y:S01]  /*2750*/  LEA R198, P4, R20, R165, 0x1 ;  /* 0x000000a514c67211 */ /* 0x000fe200078808ff */
[----:B------:R3:W-:Y:S01]  /*2760*/  STL.64 [R1+0x238], R60 ;  /* 0x0002383c01007387 */ /* 0x0007e20000100a00 */
[----:B------:R-:W-:-:S02]  /*2770*/  LEA R11, R43, R9, 0x3 ;  /* 0x000000092b0b7211 */ /* 0x000fc400078e18ff */
[----:B------:R-:W-:Y:S01]  /*2780*/  LEA R182, P3, R3, R165, 0x1 ;  /* 0x000000a503b67211 */ /* 0x000fe200078608ff */
[----:B------:R-:W-:Y:S01]  /*2790*/  STL.64 [R1+0x230], R62 ;  /* 0x0002303e01007387 */ /* 0x000fe20000100a00 */
[-C--:B------:R-:W-:Y:S01]  /*27a0*/  LEA.HI.X.SX32 R205, R18, R41.reuse, 0x1, P2 ;  /* 0x0000002912cd7211 */ /* 0x080fe200010f0eff */
[----:B------:R-:W-:Y:S01]  /*27b0*/  IMAD R27, R43, 0x8, R11 ;  /* 0x000000082b1b7824 */ /* 0x000fe200078e020b */
[-C--:B------:R-:W-:Y:S01]  /*27c0*/  LEA.HI.X.SX32 R199, R20, R41.reuse, 0x1, P4 ;  /* 0x0000002914c77211 */ /* 0x080fe200020f0eff */
[----:B--2---:R-:W-:Y:S01]  /*27d0*/  IMAD.WIDE R58, R67, 0x2, R14 ;  /* 0x00000002433a7825 */ /* 0x004fe200078e020e */
[----:B------:R-:W-:Y:S02]  /*27e0*/  LEA.HI.X.SX32 R183, R3, R41, 0x1, P3 ;  /* 0x0000002903b77211 */ /* 0x000fe400018f0eff */
[-C--:B------:R-:W-:Y:S01]  /*27f0*/  LEA R184, P2, R21, R165.reuse, 0x1 ;  /* 0x000000a515b87211 */ /* 0x080fe200078408ff */
[----:B---3--:R-:W-:Y:S01]  /*2800*/  IMAD.WIDE R60, R57, 0x2, R12 ;  /* 0x00000002393c7825 */ /* 0x008fe200078e020c */
[C---:B------:R-:W-:Y:S01]  /*2810*/  LEA R180, P4, R10.reuse, R165, 0x1 ;  /* 0x000000a50ab47211 */ /* 0x040fe200078808ff */
[----:B------:R2:W-:Y:S01]  /*2820*/  STL.64 [R1+0x228], R58 ;  /* 0x0002283a01007387 */ /* 0x0005e20000100a00 */
[----:B------:R-:W-:Y:S01]  /*2830*/  LEA R3, R43, R27, 0x3 ;  /* 0x0000001b2b037211 */ /* 0x000fe200078e18ff */
[----:B------:R-:W-:Y:S01]  /*2840*/  IMAD.WIDE R56, R57, 0x2, R14 ;  /* 0x0000000239387825 */ /* 0x000fe200078e020e */
[-C--:B------:R-:W-:Y:S01]  /*2850*/  LEA.HI.X.SX32 R185, R21, R41.reuse, 0x1, P2 ;  /* 0x0000002915b97211 */ /* 0x080fe200010f0eff */
[----:B------:R3:W-:Y:S01]  /*2860*/  STL.64 [R1+0x220], R60 ;  /* 0x0002203c01007387 */ /* 0x0007e20000100a00 */
[----:B------:R-:W-:Y:S01]  /*2870*/  LEA.HI.X.SX32 R181, R10, R41, 0x1, P4 ;  /* 0x000000290ab57211 */ /* 0x000fe200020f0eff */
[----:B------:R-:W-:Y:S01]  /*2880*/  IMAD R10, R43, 0x8, R3 ;  /* 0x000000082b0a7824 */ /* 0x000fe200078e0203 */
[-C--:B------:R-:W-:Y:S01]  /*2890*/  LEA R178, P2, R0, R165.reuse, 0x1 ;  /* 0x000000a500b27211 */ /* 0x080fe200078408ff */
[----:B------:R4:W-:Y:S01]  /*28a0*/  STL.64 [R1+0x218], R56 ;  /* 0x0002183801007387 */ /* 0x0009e20000100a00 */
[----:B------:R-:W-:-:S02]  /*28b0*/  LEA R176, P3, R2, R165, 0x1 ;  /* 0x000000a502b07211 */ /* 0x000fc400078608ff */
[-C--:B------:R-:W-:Y:S01]  /*28c0*/  LEA.HI.X.SX32 R179, R0, R41.reuse, 0x1, P2 ;  /* 0x0000002900b37211 */ /* 0x080fe200010f0eff */
[----:B--2---:R-:W-:Y:S01]  /*28d0*/  IMAD.WIDE R58, R55, 0x2, R12 ;  /* 0x00000002373a7825 */ /* 0x004fe200078e020c */
[----:B------:R-:W-:Y:S02]  /*28e0*/  LEA R0, R43, R10, 0x3 ;  /* 0x0000000a2b007211 */ /* 0x000fe400078e18ff */
[----:B------:R-:W-:Y:S01]  /*28f0*/  LEA.HI.X.SX32 R177, R2, R41, 0x1, P3 ;  /* 0x0000002902b17211 */ /* 0x000fe200018f0eff */
[----:B---3--:R-:W-:Y:S01]  /*2900*/  IMAD.WIDE R60, R55, 0x2, R14 ;  /* 0x00000002373c7825 */ /* 0x008fe200078e020e */
[CC--:B------:R-:W-:Y:S01]  /*2910*/  LEA R174, P4, R4.reuse, R165.reuse, 0x1 ;  /* 0x000000a504ae7211 */ /* 0x0c0fe200078808ff */
[----:B------:R2:W-:Y:S01]  /*2920*/  STL.64 [R1+0x210], R58 ;  /* 0x0002103a01007387 */ /* 0x0005e20000100a00 */
[----:B------:R-:W-:Y:S01]  /*2930*/  LEA R172, P2, R5, R165, 0x1 ;  /* 0x000000a505ac7211 */ /* 0x000fe200078408ff */
[----:B------:R-:W-:Y:S01]  /*2940*/  IMAD R2, R43, 0x8, R0 ;  /* 0x000000082b027824 */ /* 0x000fe200078e0200 */
[-C--:B------:R-:W-:Y:S01]  /*2950*/  LEA.HI.X.SX32 R175, R4, R41.reuse, 0x1, P4 ;  /* 0x0000002904af7211 */ /* 0x080fe200020f0eff */
[----:B----4-:R-:W-:Y:S01]  /*2960*/  IMAD.WIDE R56, R54, 0x2, R12 ;  /* 0x0000000236387825 */ /* 0x010fe200078e020c */
[----:B------:R-:W-:Y:S01]  /*2970*/  LEA.HI.X.SX32 R173, R5, R41, 0x1, P2 ;  /* 0x0000002905ad7211 */ /* 0x000fe200010f0eff */
[----:B------:R-:W-:Y:S01]  /*2980*/  STL.64 [R1+0x208], R60 ;  /* 0x0002083c01007387 */ /* 0x000fe20000100a00 */
[----:B------:R-:W-:-:S02]  /*2990*/  LEA R4, R43, R2, 0x3 ;  /* 0x000000022b047211 */ /* 0x000fc400078e18ff */
[CC--:B------:R-:W-:Y:S01]  /*29a0*/  LEA R16, P3, R6.reuse, R165.reuse, 0x1 ;  /* 0x000000a506107211 */ /* 0x0c0fe200078608ff */
[----:B------:R3:W-:Y:S01]  /*29b0*/  STL.64 [R1+0x200], R56 ;  /* 0x0002003801007387 */ /* 0x0007e20000100a00 */
[----:B------:R-:W-:Y:S01]  /*29c0*/  LEA R18, P4, R7, R165, 0x1 ;  /* 0x000000a507127211 */ /* 0x000fe200078808ff */
[----:B------:R-:W-:Y:S01]  /*29d0*/  IMAD R5, R43, 0x8, R4 ;  /* 0x000000082b057824 */ /* 0x000fe200078e0204 */
[----:B------:R-:W-:Y:S01]  /*29e0*/  LEA.HI.X.SX32 R17, R6, R41, 0x1, P3 ;  /* 0x0000002906117211 */ /* 0x000fe200018f0eff */
[----:B--2---:R-:W-:Y:S01]  /*29f0*/  IMAD.WIDE R58, R54, 0x2, R14 ;  /* 0x00000002363a7825 */ /* 0x004fe200078e020e */
[----:B------:R-:W-:Y:S02]  /*2a00*/  LEA R22, P3, R9, R165, 0x1 ;  /* 0x000000a509167211 */ /* 0x000fe400078608ff */
[----:B------:R-:W-:Y:S01]  /*2a10*/  LEA R6, R43, R5, 0x3 ;  /* 0x000000052b067211 */ /* 0x000fe200078e18ff */
[----:B------:R-:W-:Y:S01]  /*2a20*/  IMAD.WIDE R54, R50, 0x2, R12 ;  /* 0x0000000232367825 */ /* 0x000fe200078e020c */
[-C--:B------:R-:W-:Y:S01]  /*2a30*/  LEA.HI.X.SX32 R19, R7, R41.reuse, 0x1, P4 ;  /* 0x0000002907137211 */ /* 0x080fe200020f0eff */
[----:B------:R2:W-:Y:S01]  /*2a40*/  STL.64 [R1+0x1f8], R58 ;  /* 0x0001f83a01007387 */ /* 0x0005e20000100a00 */
[----:B------:R-:W-:Y:S01]  /*2a50*/  LEA.HI.X.SX32 R23, R9, R41, 0x1, P3 ;  /* 0x0000002909177211 */ /* 0x000fe200018f0eff */
[----:B------:R-:W-:Y:S01]  /*2a60*/  IMAD R7, R43, 0x8, R6 ;  /* 0x000000082b077824 */ /* 0x000fe200078e0206 */
[-C--:B------:R-:W-:Y:S01]  /*2a70*/  LEA R20, P2, R8, R165.reuse, 0x1 ;  /* 0x000000a508147211 */ /* 0x080fe200078408ff */
[----:B---3--:R-:W-:Y:S01]  /*2a80*/  IMAD.WIDE R56, R50, 0x2, R14 ;  /* 0x0000000232387825 */ /* 0x008fe200078e020e */
[C---:B------:R-:W-:Y:S01]  /*2a90*/  LEA R28, P3, R3.reuse, R165, 0x1 ;  /* 0x000000a5031c7211 */ /* 0x040fe200078608ff */
[----:B------:R3:W-:Y:S01]  /*2aa0*/  STL.64 [R1+0x1f0], R54 ;  /* 0x0001f03601007387 */ /* 0x0007e20000100a00 */
[-C--:B------:R-:W-:Y:S01]  /*2ab0*/  LEA.HI.X.SX32 R21, R8, R41.reuse, 0x1, P2 ;  /* 0x0000002908157211 */ /* 0x080fe200010f0eff */
[----:B------:R-:W-:Y:S01]  /*2ac0*/  IMAD.MOV.U32 R9, RZ, RZ, -0x800000 ;  /* 0xff800000ff097424 */ /* 0x000fe200078e00ff */
[----:B------:R-:W-:Y:S01]  /*2ad0*/  LEA.HI.X.SX32 R29, R3, R41, 0x1, P3 ;  /* 0x00000029031d7211 */ /* 0x000fe200018f0eff */
[----:B------:R4:W-:Y:S01]  /*2ae0*/  STL.64 [R1+0x1e8], R56 ;  /* 0x0001e83801007387 */ /* 0x0009e20000100a00 */
[----:B------:R-:W-:Y:S01]  /*2af0*/  LEA R26, P2, R27, R165, 0x1 ;  /* 0x000000a51b1a7211 */ /* 0x000fe200078408ff */
[----:B--2---:R-:W-:Y:S01]  /*2b00*/  IMAD.WIDE R58, R46, 0x2, R12 ;  /* 0x000000022e3a7825 */ /* 0x004fe200078e020c */
[----:B------:R-:W-:-:S02]  /*2b10*/  LEA R3, R43, R7, 0x3 ;  /* 0x000000072b037211 */ /* 0x000fc400078e18ff */
[----:B------:R-:W-:Y:S02]  /*2b20*/  LEA.HI.X.SX32 R27, R27, R41, 0x1, P2 ;  /* 0x000000291b1b7211 */ /* 0x000fe400010f0eff */
[-C--:B------:R-:W-:Y:S01]  /*2b30*/  LEA R24, P4, R11, R165.reuse, 0x1 ;  /* 0x000000a50b187211 */ /* 0x080fe200078808ff */
[----:B------:R-:W-:Y:S01]  /*2b40*/  IMAD R8, R43, 0x8, R3 ;  /* 0x000000082b087824 */ /* 0x000fe200078e0203 */
[----:B------:R-:W-:Y:S01]  /*2b50*/  LEA R32, P2, R0, R165, 0x1 ;  /* 0x000000a500207211 */ /* 0x000fe200078408ff */
[----:B---3--:R-:W-:Y:S01]  /*2b60*/  IMAD.WIDE R54, R46, 0x2, R14 ;  /* 0x000000022e367825 */ /* 0x008fe200078e020e */
[-C--:B------:R-:W-:Y:S01]  /*2b70*/  LEA.HI.X.SX32 R25, R11, R41.reuse, 0x1, P4 ;  /* 0x000000290b197211 */ /* 0x080fe200020f0eff */
[----:B------:R2:W-:Y:S01]  /*2b80*/  STL.64 [R1+0x1e0], R58 ;  /* 0x0001e03a01007387 */ /* 0x0005e20000100a00 */
[----:B------:R-:W-:Y:S01]  /*2b90*/  LEA.HI.X.SX32 R33, R0, R41, 0x1, P2 ;  /* 0x0000002900217211 */ /* 0x000fe200010f0eff */
[----:B----4-:R-:W-:Y:S01]  /*2ba0*/  IMAD.WIDE R56, R42, 0x2, R12 ;  /* 0x000000022a387825 */ /* 0x010fe200078e020c */
[-C--:B------:R-:W-:Y:S01]  /*2bb0*/  LEA R30, P4, R10, R165.reuse, 0x1 ;  /* 0x000000a50a1e7211 */ /* 0x080fe200078808ff */
[----:B------:R3:W-:Y:S01]  /*2bc0*/  STL.64 [R1+0x1d8], R54 ;  /* 0x0001d83601007387 */ /* 0x0007e20000100a00 */
[----:B------:R-:W-:Y:S01]  /*2bd0*/  LEA R34, P3, R2, R165, 0x1 ;  /* 0x000000a502227211 */ /* 0x000fe200078608ff */
[----:B------:R-:W-:Y:S01]  /*2be0*/  IMAD R11, R53, 0x14, RZ ;  /* 0x00000014350b7824 */ /* 0x000fe200078e02ff */
[----:B------:R-:W-:Y:S01]  /*2bf0*/  LEA R0, R43, R8, 0x3 ;  /* 0x000000082b007211 */ /* 0x000fe200078e18ff */
[----:B------:R4:W-:Y:S01]  /*2c00*/  STL.64 [R1+0x1d0], R56 ;  /* 0x0001d03801007387 */ /* 0x0009e20000100a00 */
[----:B------:R-:W-:-:S02]  /*2c10*/  LEA.HI.X.SX32 R31, R10, R41, 0x1, P4 ;  /* 0x000000290a1f7211 */ /* 0x000fc400020f0eff */
[----:B------:R-:W-:Y:S01]  /*2c20*/  LEA.HI.X.SX32 R35, R2, R41, 0x1, P3 ;  /* 0x0000002902237211 */ /* 0x000fe200018f0eff */
[----:B------:R-:W-:Y:S01]  /*2c30*/  IMAD R2, R43, 0x8, R0 ;  /* 0x000000082b027824 */ /* 0x000fe200078e0200 */
[-C--:B------:R-:W-:Y:S01]  /*2c40*/  LEA R36, P4, R4, R165.reuse, 0x1 ;  /* 0x000000a504247211 */ /* 0x080fe200078808ff */
[----:B--2---:R-:W-:Y:S01]  /*2c50*/  IMAD.WIDE R58, R42, 0x2, R14 ;  /* 0x000000022a3a7825 */ /* 0x004fe200078e020e */
[----:B------:R-:W-:Y:S02]  /*2c60*/  LEA R38, P2, R5, R165, 0x1 ;  /* 0x000000a505267211 */ /* 0x000fe400078408ff */
[----:B------:R-:W-:Y:S02]  /*2c70*/  LEA.HI.X.SX32 R37, R4, R41, 0x1, P4 ;  /* 0x0000002904257211 */ /* 0x000fe400020f0eff */
[----:B------:R-:W-:Y:S01]  /*2c80*/  LEA R142, P4, R7, R165, 0x1 ;  /* 0x000000a5078e7211 */ /* 0x000fe200078808ff */
[----:B------:R2:W-:Y:S01]  /*2c90*/  STL.64 [R1+0x1c8], R58 ;  /* 0x0001c83a01007387 */ /* 0x0005e20000100a00 */
[----:B------:R-:W-:-:S02]  /*2ca0*/  LEA R4, R43, R2, 0x3 ;  /* 0x000000022b047211 */ /* 0x000fc400078e18ff */
[-C--:B------:R-:W-:Y:S02]  /*2cb0*/  LEA.HI.X.SX32 R39, R5, R41.reuse, 0x1, P2 ;  /* 0x0000002905277211 */ /* 0x080fe400010f0eff */
[----:B------:R-:W-:Y:S01]  /*2cc0*/  LEA.HI.X.SX32 R143, R7, R41, 0x1, P4 ;  /* 0x00000029078f7211 */ /* 0x000fe200020f0eff */
[----:B------:R-:W-:Y:S01]  /*2cd0*/  IMAD R5, R43, 0x8, R4 ;  /* 0x000000082b057824 */ /* 0x000fe200078e0204 */
[-C--:B------:R-:W-:Y:S01]  /*2ce0*/  LEA R156, P4, R0, R165.reuse, 0x1 ;  /* 0x000000a5009c7211 */ /* 0x080fe200078808ff */
[----:B------:R-:W-:Y:S01]  /*2cf0*/  IMAD.MOV.U32 R7, RZ, RZ, RZ ;  /* 0x000000ffff077224 */ /* 0x000fe200078e00ff */
[-C--:B------:R-:W-:Y:S02]  /*2d00*/  LEA R140, P3, R6, R165.reuse, 0x1 ;  /* 0x000000a5068c7211 */ /* 0x080fe400078608ff */
[----:B------:R-:W-:Y:S02]  /*2d10*/  LEA R152, P2, R3, R165, 0x1 ;  /* 0x000000a503987211 */ /* 0x000fe400078408ff */
[----:B------:R-:W-:-:S02]  /*2d20*/  LEA.HI.X.SX32 R157, R0, R41, 0x1, P4 ;  /* 0x00000029009d7211 */ /* 0x000fc400020f0eff */
[----:B------:R-:W-:Y:S01]  /*2d30*/  LEA R0, R43, R5, 0x3 ;  /* 0x000000052b007211 */ /* 0x000fe200078e18ff */
[C---:B------:R-:W-:Y:S01]  /*2d40*/  IMAD R43, R53.reuse, 0x17, RZ ;  /* 0x00000017352b7824 */ /* 0x040fe200078e02ff */
[-C--:B------:R-:W-:Y:S01]  /*2d50*/  LEA.HI.X.SX32 R141, R6, R41.reuse, 0x1, P3 ;  /* 0x00000029068d7211 */ /* 0x080fe200018f0eff */
[----:B------:R-:W-:Y:S01]  /*2d60*/  IMAD R6, R53, 0xe, RZ ;  /* 0x0000000e35067824 */ /* 0x000fe200078e02ff */
[----:B------:R-:W-:Y:S01]  /*2d70*/  LEA.HI.X.SX32 R153, R3, R41, 0x1, P2 ;  /* 0x0000002903997211 */ /* 0x000fe200010f0eff */
[C---:B------:R-:W-:Y:S01]  /*2d80*/  IMAD R3, R53.reuse, 0x11, RZ ;  /* 0x0000001135037824 */ /* 0x040fe200078e02ff */
[-C--:B------:R-:W-:Y:S01]  /*2d90*/  LEA R154, P3, R8, R165.reuse, 0x1 ;  /* 0x000000a5089a7211 */ /* 0x080fe200078608ff */
[----:B---3--:R-:W-:Y:S01]  /*2da0*/  IMAD.WIDE R54, R6, 0x2, R12 ;  /* 0x0000000206367825 */ /* 0x008fe200078e020c */
[-C--:B------:R-:W-:Y:S02]  /*2db0*/  LEA R158, P2, R2, R165.reuse, 0x1 ;  /* 0x000000a5029e7211 */ /* 0x080fe400078408ff */
[----:B------:R-:W-:Y:S01]  /*2dc0*/  LEA R164, P5, R0, R165, 0x1 ;  /* 0x000000a500a47211 */ /* 0x000fe200078a08ff */
[----:B----4-:R-:W-:Y:S01]  /*2dd0*/  IMAD.WIDE R56, R6, 0x2, R14 ;  /* 0x0000000206387825 */ /* 0x010fe200078e020e */
[-C--:B------:R-:W-:Y:S01]  /*2de0*/  LEA.HI.X.SX32 R155, R8, R41.reuse, 0x1, P3 ;  /* 0x00000029089b7211 */ /* 0x080fe200018f0eff */
[----:B------:R3:W-:Y:S01]  /*2df0*/  STL.64 [R1+0x1c0], R54 ;  /* 0x0001c03601007387 */ /* 0x0007e20000100a00 */
[----:B------:R-:W-:Y:S01]  /*2e00*/  LEA.HI.X.SX32 R159, R2, R41, 0x1, P2 ;  /* 0x00000029029f7211 */ /* 0x000fe200010f0eff */
[----:B------:R-:W-:Y:S01]  /*2e10*/  IMAD R2, R53, 0xf, RZ ;  /* 0x0000000f35027824 */ /* 0x000fe200078e02ff */
[-C--:B------:R-:W-:Y:S01]  /*2e20*/  LEA R160, P3, R4, R165.reuse, 0x1 ;  /* 0x000000a504a07211 */ /* 0x080fe200078608ff */
[----:B------:R4:W-:Y:S01]  /*2e30*/  STL.64 [R1+0x1b8], R56 ;  /* 0x0001b83801007387 */ /* 0x0009e20000100a00 */
[----:B------:R-:W-:Y:S01]  /*2e40*/  LEA R162, P4, R5, R165, 0x1 ;  /* 0x000000a505a27211 */ /* 0x000fe200078808ff */
[----:B--2---:R-:W-:Y:S01]  /*2e50*/  IMAD.WIDE R58, R2, 0x2, R12 ;  /* 0x00000002023a7825 */ /* 0x004fe200078e020c */
[----:B------:R-:W-:-:S02]  /*2e60*/  LEA.HI.X.SX32 R165, R0, R41, 0x1, P5 ;  /* 0x0000002900a57211 */ /* 0x000fc400028f0eff */
[-C--:B------:R-:W-:Y:S01]  /*2e70*/  LEA.HI.X.SX32 R161, R4, R41.reuse, 0x1, P3 ;  /* 0x0000002904a17211 */ /* 0x080fe200018f0eff */
[----:B------:R-:W-:Y:S01]  /*2e80*/  IMAD.SHL.U32 R0, R53, 0x10, RZ ;  /* 0x0000001035007824 */ /* 0x000fe200078e00ff */
[----:B------:R2:W-:Y:S01]  /*2e90*/  STL.64 [R1+0x1b0], R58 ;  /* 0x0001b03a01007387 */ /* 0x0005e20000100a00 */
[----:B---3--:R-:W-:Y:S01]  /*2ea0*/  IMAD.WIDE R54, R2, 0x2, R14 ;  /* 0x0000000202367825 */ /* 0x008fe200078e020e */
[----:B------:R-:W-:Y:S02]  /*2eb0*/  LEA.HI.X.SX32 R163, R5, R41, 0x1, P4 ;  /* 0x0000002905a37211 */ /* 0x000fe400020f0eff */
[----:B------:R-:W-:Y:S01]  /*2ec0*/  MOV R10, 0xff800000 ;  /* 0xff800000000a7802 */ /* 0x000fe20000000f00 */
[----:B----4-:R-:W-:Y:S01]  /*2ed0*/  IMAD.WIDE R56, R0, 0x2, R12 ;  /* 0x0000000200387825 */ /* 0x010fe200078e020c */
[----:B------:R3:W-:Y:S01]  /*2ee0*/  STL.64 [R1+0x1a8], R54 ;  /* 0x0001a83601007387 */ /* 0x0007e20000100a00 */
[----:B------:R-:W-:Y:S02]  /*2ef0*/  MOV R8, RZ ;  /* 0x000000ff00087202 */ /* 0x000fe40000000f00 */
[C---:B------:R-:W-:Y:S01]  /*2f00*/  IMAD R4, R53.reuse, 0x12, RZ ;  /* 0x0000001235047824 */ /* 0x040fe200078e02ff */
[----:B------:R4:W-:Y:S01]  /*2f10*/  STL.64 [R1+0x1a0], R56 ;  /* 0x0001a03801007387 */ /* 0x0009e20000100a00 */
[----:B------:R-:W-:-:S02]  /*2f20*/  IMAD R5, R53, 0x13, RZ ;  /* 0x0000001335057824 */ /* 0x000fc400078e02ff */
[----:B--2---:R-:W-:-:S04]  /*2f30*/  IMAD.WIDE R58, R0, 0x2, R14 ;  /* 0x00000002003a7825 */ /* 0x004fc800078e020e */
[----:B------:R-:W-:Y:S01]  /*2f40*/  IMAD R41, R53, 0x16, RZ ;  /* 0x0000001635297824 */ /* 0x000fe200078e02ff */
[----:B------:R-:W-:Y:S01]  /*2f50*/  STL.64 [R1+0x198], R58 ;  /* 0x0001983a01007387 */ /* 0x000fe20000100a00 */
[----:B---3--:R-:W-:-:S04]  /*2f60*/  IMAD.WIDE R54, R3, 0x2, R12 ;  /* 0x0000000203367825 */ /* 0x008fc800078e020c */
[----:B----4-:R-:W-:Y:S01]  /*2f70*/  IMAD.WIDE R56, R3, 0x2, R14 ;  /* 0x0000000203387825 */ /* 0x010fe200078e020e */
[----:B------:R2:W-:Y:S03]  /*2f80*/  STL.64 [R1+0x190], R54 ;  /* 0x0001903601007387 */ /* 0x0005e60000100a00 */
[C---:B------:R-:W-:Y:S01]  /*2f90*/  IMAD.WIDE R2, R4.reuse, 0x2, R12 ;  /* 0x0000000204027825 */ /* 0x040fe200078e020c */
[----:B------:R3:W-:Y:S03]  /*2fa0*/  STL.64 [R1+0x188], R56 ;  /* 0x0001883801007387 */ /* 0x0007e60000100a00 */
[----:B------:R-:W-:Y:S01]  /*2fb0*/  IMAD R53, R53, 0x1f, RZ ;  /* 0x0000001f35357824 */ /* 0x000fe200078e02ff */
[----:B------:R4:W-:Y:S01]  /*2fc0*/  STL.64 [R1+0x180], R2 ;  /* 0x0001800201007387 */ /* 0x0009e20000100a00 */
[----:B--2---:R-:W-:-:S04]  /*2fd0*/  IMAD.WIDE R54, R4, 0x2, R14 ;  /* 0x0000000204367825 */ /* 0x004fc800078e020e */
[C---:B---3--:R-:W-:Y:S01]  /*2fe0*/  IMAD.WIDE R56, R5.reuse, 0x2, R12 ;  /* 0x0000000205387825 */ /* 0x048fe200078e020c */
[----:B------:R2:W-:Y:S03]  /*2ff0*/  STL.64 [R1+0x178], R54 ;  /* 0x0001783601007387 */ /* 0x0005e60000100a00 */
[--C-:B----4-:R-:W-:Y:S01]  /*3000*/  IMAD.WIDE R2, R5, 0x2, R14.reuse ;  /* 0x0000000205027825 */ /* 0x110fe200078e020e */
[----:B------:R-:W-:Y:S03]  /*3010*/  STL.64 [R1+0x170], R56 ;  /* 0x0001703801007387 */ /* 0x000fe60000100a00 */
[C---:B------:R-:W-:Y:S01]  /*3020*/  IMAD.WIDE R4, R11.reuse, 0x2, R14 ;  /* 0x000000020b047825 */ /* 0x040fe200078e020e */
[----:B------:R3:W-:Y:S03]  /*3030*/  STL.64 [R1+0x168], R2 ;  /* 0x0001680201007387 */ /* 0x0007e60000100a00 */
[----:B--2---:R-:W-:-:S05]  /*3040*/  IMAD.WIDE R54, R11, 0x2, R12 ;  /* 0x000000020b367825 */ /* 0x004fca00078e020c */
[----:B------:R2:W-:Y:S01]  /*3050*/  STL.64 [R1+0x160], R54 ;  /* 0x0001603601007387 */ /* 0x0005e20000100a00 */
[----:B---3--:R-:W-:-:S03]  /*3060*/  IMAD.WIDE R2, R40, 0x2, R12 ;  /* 0x0000000228027825 */ /* 0x008fc600078e020c */
[----:B------:R3:W-:Y:S04]  /*3070*/  STL.64 [R1+0x158], R4 ;  /* 0x0001580401007387 */ /* 0x0007e80000100a00 */
[----:B------:R4:W-:Y:S01]  /*3080*/  STL.64 [R1+0x150], R2 ;  /* 0x0001500201007387 */ /* 0x0009e20000100a00 */
[----:B--2---:R-:W-:-:S04]  /*3090*/  IMAD.WIDE R54, R40, 0x2, R14 ;  /* 0x0000000228367825 */ /* 0x004fc800078e020e */
[C---:B---3--:R-:W-:Y:S01]  /*30a0*/  IMAD.WIDE R4, R41.reuse, 0x2, R12 ;  /* 0x0000000229047825 */ /* 0x048fe200078e020c */
[----:B------:R-:W-:Y:S03]  /*30b0*/  STL.64 [R1+0x148], R54 ;  /* 0x0001483601007387 */ /* 0x000fe60000100a00 */
[----:B----4-:R-:W-:Y:S01]  /*30c0*/  IMAD.WIDE R2, R41, 0x2, R14 ;  /* 0x0000000229027825 */ /* 0x010fe200078e020e */
[----:B------:R2:W-:Y:S03]  /*30d0*/  STL.64 [R1+0x140], R4 ;  /* 0x0001400401007387 */ /* 0x0005e60000100a00 */
[C---:B------:R-:W-:Y:S01]  /*30e0*/  IMAD.WIDE R40, R43.reuse, 0x2, R12 ;  /* 0x000000022b287825 */ /* 0x040fe200078e020c */
[----:B------:R3:W-:Y:S04]  /*30f0*/  STL.64 [R1+0x138], R2 ;  /* 0x0001380201007387 */ /* 0x0007e80000100a00 */
[----:B------:R4:W-:Y:S01]  /*3100*/  STL.64 [R1+0x130], R40 ;  /* 0x0001302801007387 */ /* 0x0009e20000100a00 */
[----:B--2---:R-:W-:-:S04]  /*3110*/  IMAD.WIDE R4, R43, 0x2, R14 ;  /* 0x000000022b047825 */ /* 0x004fc800078e020e */
[C---:B---3--:R-:W-:Y:S01]  /*3120*/  IMAD.WIDE R2, R44.reuse, 0x2, R12 ;  /* 0x000000022c027825 */ /* 0x048fe200078e020c */
[----:B------:R2:W-:Y:S03]  /*3130*/  STL.64 [R1+0x128], R4 ;  /* 0x0001280401007387 */ /* 0x0005e60000100a00 */
[----:B----4-:R-:W-:Y:S01]  /*3140*/  IMAD.WIDE R40, R44, 0x2, R14 ;  /* 0x000000022c287825 */ /* 0x010fe200078e020e */
[----:B------:R3:W-:Y:S04]  /*3150*/  STL.64 [R1+0x120], R2 ;  /* 0x0001200201007387 */ /* 0x0007e80000100a00 */
[----:B------:R4:W-:Y:S01]  /*3160*/  STL.64 [R1+0x118], R40 ;  /* 0x0001182801007387 */ /* 0x0009e20000100a00 */
[----:B--2---:R-:W-:-:S04]  /*3170*/  IMAD.WIDE R4, R45, 0x2, R12 ;  /* 0x000000022d047825 */ /* 0x004fc800078e020c */
[----:B---3--:R-:W-:Y:S01]  /*3180*/  IMAD.WIDE R2, R45, 0x2, R14 ;  /* 0x000000022d027825 */ /* 0x008fe200078e020e */
[----:B------:R2:W-:Y:S03]  /*3190*/  STL.64 [R1+0x110], R4 ;  /* 0x0001100401007387 */ /* 0x0005e60000100a00 */
[C---:B----4-:R-:W-:Y:S01]  /*31a0*/  IMAD.WIDE R40, R47.reuse, 0x2, R12 ;  /* 0x000000022f287825 */ /* 0x050fe200078e020c */
        /* <DEDUP_REMOVED lines=22> */
[----:B------:R4:W-:Y:S04]  /*3310*/  STL.64 [R1+0xb0], R4 ;  /* 0x0000b00401007387 */ /* 0x0009e80000100a00 */
[----:B01----:R4:W-:Y:S02]  /*3320*/  STL.64 [R1+0xa8], R2 ;  /* 0x0000a80201007387 */ /* 0x0039e40000100a00 */
.L_x_1:
[----:B----4-:R-:W2:Y:S04]  /*3330*/  LDL.64 R40, [R1+0x268] ;  /* 0x0002680001287983 */ /* 0x010ea80000100a00 */
[----:B------:R-:W3:Y:S04]  /*3340*/  LDL.64 R46, [R1+0x248] ;  /* 0x00024800012e7983 */ /* 0x000ee80000100a00 */
[----:B------:R-:W4:Y:S04]  /*3350*/  LDL.64 R60, [R1+0x258] ;  /* 0x00025800013c7983 */ /* 0x000f280000100a00 */
[----:B------:R-:W5:Y:S04]  /*3360*/  LDL.64 R62, [R1+0x260] ;  /* 0x00026000013e7983 */ /* 0x000f680000100a00 */
[----:B------:R-:W4:Y:S04]  /*3370*/  LDL.64 R56, [R1+0x238] ;  /* 0x0002380001387983 */ /* 0x000f280000100a00 */
[----:B------:R-:W5:Y:S04]  /*3380*/  LDL.64 R50, [R1+0x230] ;  /* 0x0002300001327983 */ /* 0x000f680000100a00 */
        /* <DEDUP_REMOVED lines=8> */
[----:B------:R-:W5:Y:S01]  /*3410*/  LDL.64 R190, [R1+0x1d0] ;  /* 0x0001d00001be7983 */ /* 0x000f620000100a00 */
[----:B------:R-:W-:-:S03]  /*3420*/  IMAD.WIDE R42, R7, 0x2, R12 ;  /* 0x00000002072a7825 */ /* 0x000fc600078e020c */
[----:B------:R-:W5:Y:S04]  /*3430*/  LDL.64 R170, [R1+0x1c8] ;  /* 0x0001c80001aa7983 */ /* 0x000f680000100a00 */
[----:B------:R-:W5:Y:S01]  /*3440*/  LDG.E.U16 R0, desc[UR10][R42.64] ;  /* 0x0000000a2a007981 */ /* 0x000f62000c1e1500 */
[----:B------:R-:W-:-:S03]  /*3450*/  IMAD.WIDE R2, R7, 0x2, R14 ;  /* 0x0000000207027825 */ /* 0x000fc600078e020e */
[----:B------:R-:W5:Y:S04]  /*3460*/  LDL.64 R148, [R1+0x1b0] ;  /* 0x0001b00001947983 */ /* 0x000f680000100a00 */
[----:B------:R-:W5:Y:S04]  /*3470*/  LDG.E.U16 R4, desc[UR10][R2.64] ;  /* 0x0000000a02047981 */ /* 0x000f68000c1e1500 */
        /* <DEDUP_REMOVED lines=20> */
[----:B--2---:R-:W-:-:S05]  /*35c0*/  IMAD.WIDE R40, R7, 0x2, R40 ;  /* 0x0000000207287825 */ /* 0x004fca00078e0228 */
[----:B------:R3:W2:Y:S02]  /*35d0*/  LDG.E.U16 R69, desc[UR10][R40.64] ;  /* 0x0000000a28457981 */ /* 0x0006a4000c1e1500 */
[C---:B---3--:R-:W-:Y:S02]  /*35e0*/  IMAD.WIDE R40, R7.reuse, 0x2, R46 ;  /* 0x0000000207287825 */ /* 0x048fe400078e022e */
[----:B------:R-:W3:Y:S02]  /*35f0*/  LDL.64 R46, [R1+0x200] ;  /* 0x00020000012e7983 */ /* 0x000ee40000100a00 */
[C---:B----4-:R-:W-:Y:S02]  /*3600*/  IMAD.WIDE R2, R7.reuse, 0x2, R60 ;  /* 0x0000000207027825 */ /* 0x050fe400078e023c */
[----:B------:R-:W4:Y:S02]  /*3610*/  LDL.64 R60, [R1+0x1c0] ;  /* 0x0001c000013c7983 */ /* 0x000f240000100a00 */
[----:B-----5:R-:W-:-:S02]  /*3620*/  IMAD.WIDE R64, R7, 0x2, R62 ;  /* 0x0000000207407825 */ /* 0x020fc400078e023e */
[----:B------:R0:W5:Y:S04]  /*3630*/  LDG.E.U16 R63, desc[UR10][R2.64] ;  /* 0x0000000a023f7981 */ /* 0x000168000c1e1500 */
[----:B------:R-:W2:Y:S01]  /*3640*/  LDG.E.U16 R64, desc[UR10][R64.64] ;  /* 0x0000000a40407981 */ /* 0x000ea2000c1e1500 */
[----:B0-----:R-:W-:-:S03]  /*3650*/  IMAD.WIDE R2, R7, 0x2, R56 ;  /* 0x0000000207027825 */ /* 0x001fc600078e0238 */
[----:B------:R0:W2:Y:S02]  /*3660*/  LDG.E.U16 R57, desc[UR10][R40.64] ;  /* 0x0000000a28397981 */ /* 0x0000a4000c1e1500 */
[C---:B0-----:R-:W-:Y:S02]  /*3670*/  IMAD.WIDE R40, R7.reuse, 0x2, R50 ;  /* 0x0000000207287825 */ /* 0x041fe400078e0232 */
[----:B------:R0:W2:Y:S02]  /*3680*/  LDG.E.U16 R51, desc[UR10][R2.64] ;  /* 0x0000000a02337981 */ /* 0x0000a4000c1e1500 */
[----:B0-----:R-:W-:-:S04]  /*3690*/  IMAD.WIDE R2, R7, 0x2, R48 ;  /* 0x0000000207027825 */ /* 0x001fc800078e0230 */
[C---:B------:R-:W-:Y:S02]  /*36a0*/  IMAD.WIDE R48, R7.reuse, 0x2, R44 ;  /* 0x0000000207307825 */ /* 0x040fe400078e022c */
[----:B------:R0:W2:Y:S04]  /*36b0*/  LDG.E.U16 R45, desc[UR10][R40.64] ;  /* 0x0000000a282d7981 */ /* 0x0000a8000c1e1500 */
[----:B------:R1:W2:Y:S04]  /*36c0*/  LDG.E.U16 R44, desc[UR10][R2.64] ;  /* 0x0000000a022c7981 */ /* 0x0002a8000c1e1500 */
[----:B------:R-:W2:Y:S01]  /*36d0*/  LDG.E.U16 R48, desc[UR10][R48.64] ;  /* 0x0000000a30307981 */ /* 0x000ea2000c1e1500 */
[----:B0-----:R-:W-:-:S03]  /*36e0*/  IMAD.WIDE R40, R7, 0x2, R54 ;  /* 0x0000000207287825 */ /* 0x001fc600078e0236 */
[----:B------:R-:W2:Y:S01]  /*36f0*/  LDL.64 R54, [R1+0x1b8] ;  /* 0x0001b80001367983 */ /* 0x000ea20000100a00 */
[----:B-1----:R-:W-:-:S03]  /*3700*/  IMAD.WIDE R2, R7, 0x2, R74 ;  /* 0x0000000207027825 */ /* 0x002fc600078e024a */
[----:B------:R0:W5:Y:S04]  /*3710*/  LDG.E.U16 R11, desc[UR10][R40.64] ;  /* 0x0000000a280b7981 */ /* 0x000168000c1e1500 */
[----:B------:R1:W5:Y:S01]  /*3720*/  LDG.E.U16 R75, desc[UR10][R2.64] ;  /* 0x0000000a024b7981 */ /* 0x000362000c1e1500 */
[----:B0-----:R-:W-:-:S04]  /*3730*/  IMAD.WIDE R40, R7, 0x2, R72 ;  /* 0x0000000207287825 */ /* 0x001fc800078e0248 */
[C---:B-1----:R-:W-:Y:S01]  /*3740*/  IMAD.WIDE R2, R7.reuse, 0x2, R70 ;  /* 0x0000000207027825 */ /* 0x042fe200078e0246 */
[----:B------:R0:W5:Y:S04]  /*3750*/  LDG.E.U16 R72, desc[UR10][R40.64] ;  /* 0x0000000a28487981 */ /* 0x000168000c1e1500 */
[----:B------:R-:W5:Y:S01]  /*3760*/  LDL.64 R70, [R1+0x190] ;  /* 0x0001900001467983 */ /* 0x000f620000100a00 */
[----:B0-----:R-:W-:-:S03]  /*3770*/  IMAD.WIDE R40, R7, 0x2, R66 ;  /* 0x0000000207287825 */ /* 0x001fc600078e0242 */
[----:B------:R0:W5:Y:S01]  /*3780*/  LDG.E.U16 R67, desc[UR10][R2.64] ;  /* 0x0000000a02437981 */ /* 0x000162000c1e1500 */
[----:B------:R-:W-:-:S03]  /*3790*/  IMAD.WIDE R42, R7, 0x2, R42 ;  /* 0x00000002072a7825 */ /* 0x000fc600078e022a */
[----:B------:R-:W5:Y:S04]  /*37a0*/  LDG.E.U16 R62, desc[UR10][R40.64] ;  /* 0x0000000a283e7981 */ /* 0x000f68000c1e1500 */
[----:B------:R-:W5:Y:S01]  /*37b0*/  LDG.E.U16 R68, desc[UR10][R42.64] ;  /* 0x0000000a2a447981 */ /* 0x000f62000c1e1500 */
[----:B0-----:R-:W-:-:S03]  /*37c0*/  IMAD.WIDE R2, R7, 0x2, R190 ;  /* 0x0000000207027825 */ /* 0x001fc600078e02be */
[----:B------:R-:W5:Y:S04]  /*37d0*/  LDL.64 R190, [R1+0x178] ;  /* 0x0001780001be7983 */ /* 0x000f680000100a00 */
[----:B------:R-:W5:Y:S01]  /*37e0*/  LDG.E.U16 R56, desc[UR10][R2.64] ;  /* 0x0000000a02387981 */ /* 0x000f62000c1e1500 */
[----:B---3--:R-:W-:-:S05]  /*37f0*/  IMAD.WIDE R46, R7, 0x2, R46 ;  /* 0x00000002072e7825 */ /* 0x008fca00078e022e */
[----:B------:R0:W3:Y:S02]  /*3800*/  LDG.E.U16 R73, desc[UR10][R46.64] ;  /* 0x0000000a2e497981 */ /* 0x0000e4000c1e1500 */
[C---:B0-----:R-:W-:Y:S02]  /*3810*/  IMAD.WIDE R46, R7.reuse, 0x2, R188 ;  /* 0x00000002072e7825 */ /* 0x041fe400078e02bc */
[----:B------:R-:W3:Y:S02]  /*3820*/  LDL.64 R188, [R1+0x188] ;  /* 0x0001880001bc7983 */ /* 0x000ee40000100a00 */
[C---:B------:R-:W-:Y:S02]  /*3830*/  IMAD.WIDE R42, R7.reuse, 0x2, R170 ;  /* 0x00000002072a7825 */ /* 0x040fe400078e02aa */
[----:B------:R-:W3:Y:S02]  /*3840*/  LDL.64 R170, [R1+0x180] ;  /* 0x0001800001aa7983 */ /* 0x000ee40000100a00 */
[----:B------:R-:W-:-:S04]  /*3850*/  IMAD.WIDE R146, R7, 0x2, R146 ;  /* 0x0000000207927825 */ /* 0x000fc800078e0292 */
[C---:B----4-:R-:W-:Y:S02]  /*3860*/  IMAD.WIDE R40, R7.reuse, 0x2, R60 ;  /* 0x0000000207287825 */ /* 0x050fe400078e023c */
[----:B------:R-:W4:Y:S04]  /*3870*/  LDG.E.U16 R61, desc[UR10][R46.64] ;  /* 0x0000000a2e3d7981 */ /* 0x000f28000c1e1500 */
[----:B------:R-:W4:Y:S04]  /*3880*/  LDG.E.U16 R146, desc[UR10][R146.64] ;  /* 0x0000000a92927981 */ /* 0x000f28000c1e1500 */
[----:B------:R-:W4:Y:S01]  /*3890*/  LDG.E.U16 R50, desc[UR10][R40.64] ;  /* 0x0000000a28327981 */ /* 0x000f22000c1e1500 */
[----:B--2---:R-:W-:-:S03]  /*38a0*/  IMAD.WIDE R2, R7, 0x2, R54 ;  /* 0x0000000207027825 */ /* 0x004fc600078e0236 */
[----:B------:R0:W2:Y:S04]  /*38b0*/  LDG.E.U16 R55, desc[UR10][R42.64] ;  /* 0x0000000a2a377981 */ /* 0x0000a8000c1e1500 */
[----:B------:R1:W2:Y:S01]  /*38c0*/  LDG.E.U16 R49, desc[UR10][R2.64] ;  /* 0x0000000a02317981 */ /* 0x0002a2000c1e1500 */
[----:B0-----:R-:W-:-:S03]  /*38d0*/  IMAD.WIDE R42, R7, 0x2, R148 ;  /* 0x00000002072a7825 */ /* 0x001fc600078e0294 */
[----:B------:R-:W2:Y:S01]  /*38e0*/  LDL.64 R148, [R1+0x170] ;  /* 0x0001700001947983 */ /* 0x000ea20000100a00 */
[----:B-1----:R-:W-:-:S03]  /*38f0*/  IMAD.WIDE R2, R7, 0x2, R150 ;  /* 0x0000000207027825 */ /* 0x002fc600078e0296 */
[----:B------:R-:W2:Y:S04]  /*3900*/  LDL.64 R150, [R1+0x138] ;  /* 0x0001380001967983 */ /* 0x000ea80000100a00 */
[----:B------:R0:W2:Y:S01]  /*3910*/  LDG.E.U16 R147, desc[UR10][R2.64] ;  /* 0x0000000a02937981 */ /* 0x0000a2000c1e1500 */
[----:B-----5:R-:W-:-:S03]  /*3920*/  IMAD.WIDE R70, R7, 0x2, R70 ;  /* 0x0000000207467825 */ /* 0x020fc600078e0246 */
[----:B------:R-:W5:Y:S04]  /*3930*/  LDG.E.U16 R43, desc[UR10][R42.64] ;  /* 0x0000000a2a2b7981 */ /* 0x000f68000c1e1500 */
[----:B------:R-:W2:Y:S01]  /*3940*/  LDG.E.U16 R70, desc[UR10][R70.64] ;  /* 0x0000000a46467981 */ /* 0x000ea2000c1e1500 */
[----:B0-----:R-:W-:-:S03]  /*3950*/  IMAD.WIDE R2, R7, 0x2, R190 ;  /* 0x0000000207027825 */ /* 0x001fc600078e02be */
[----:B------:R-:W4:Y:S04]  /*3960*/  LDL.64 R190, [R1+0x110] ;  /* 0x0001100001be7983 */ /* 0x000f280000100a00 */
[----:B------:R0:W4:Y:S02]  /*3970*/  LDG.E.U16 R71, desc[UR10][R2.64] ;  /* 0x0000000a02477981 */ /* 0x000124000c1e1500 */
[C---:B0-----:R-:W-:Y:S02]  /*3980*/  IMAD.WIDE R2, R7.reuse, 0x2, R214 ;  /* 0x0000000207027825 */ /* 0x041fe400078e02d6 */
[----:B------:R-:W4:Y:S04]  /*3990*/  LDL.64 R214, [R1+0xb0] ;  /* 0x0000b00001d67983 */ /* 0x000f280000100a00 */
[----:B------:R0:W4:Y:S02]  /*39a0*/  LDG.E.U16 R60, desc[UR10][R2.64] ;  /* 0x0000000a023c7981 */ /* 0x000124000c1e1500 */
[----:B0-----:R-:W-:-:S02]  /*39b0*/  IMAD.WIDE R2, R7, 0x2, R210 ;  /* 0x0000000207027825 */ /* 0x001fc400078e02d2 */
[----:B------:R-:W4:Y:S02]  /*39c0*/  LDL.64 R210, [R1+0xf8] ;  /* 0x0000f80001d27983 */ /* 0x000f240000100a00 */
[C---:B---3--:R-:W-:Y:S02]  /*39d0*/  IMAD.WIDE R46, R7.reuse, 0x2, R188 ;  /* 0x00000002072e7825 */ /* 0x048fe400078e02bc */
[----:B------:R-:W3:Y:S04]  /*39e0*/  LDG.E.U16 R54, desc[UR10][R2.64] ;  /* 0x0000000a02367981 */ /* 0x000ee8000c1e1500 */
[----:B------:R-:W3:Y:S04]  /*39f0*/  LDL.64 R188, [R1+0x120] ;  /* 0x0001200001bc7983 */ /* 0x000ee80000100a00 */
[----:B------:R0:W4:Y:S02]  /*3a00*/  LDG.E.U16 R74, desc[UR10][R46.64] ;  /* 0x0000000a2e4a7981 */ /* 0x000124000c1e1500 */
[----:B0-----:R-:W-:-:S02]  /*3a10*/  IMAD.WIDE R46, R7, 0x2, R222 ;  /* 0x00000002072e7825 */ /* 0x001fc400078e02de */
[----:B------:R-:W5:Y:S04]  /*3a20*/  LDL.64 R222, [R1+0xd0] ;  /* 0x0000d00001de7983 */ /* 0x000f680000100a00 */
[----:B------:R0:W5:Y:S02]  /*3a30*/  LDG.E.U16 R66, desc[UR10][R46.64] ;  /* 0x0000000a2e427981 */ /* 0x000164000c1e1500 */
[C---:B0-----:R-:W-:Y:S02]  /*3a40*/  IMAD.WIDE R46, R7.reuse, 0x2, R196 ;  /* 0x00000002072e7825 */ /* 0x041fe400078e02c4 */
[----:B------:R-:W5:Y:S02]  /*3a50*/  LDL.64 R196, [R1+0x108] ;  /* 0x0001080001c47983 */ /* 0x000f640000100a00 */
[----:B------:R-:W-:-:S02]  /*3a60*/  IMAD.WIDE R40, R7, 0x2, R192 ;  /* 0x0000000207287825 */ /* 0x000fc400078e02c0 */
[----:B------:R-:W0:Y:S01]  /*3a70*/  LDC R193, c[0x0][0x3c4] ;  /* 0x0000f100ffc17b82 */ /* 0x000e220000000800 */
[----:B------:R-:W5:Y:S04]  /*3a80*/  LDG.E.U16 R46, desc[UR10][R46.64] ;  /* 0x0000000a2e2e7981 */ /* 0x000f68000c1e1500 */
[----:B------:R1:W5:Y:S01]  /*3a90*/  LDG.E.U16 R42, desc[UR10][R40.64] ;  /* 0x0000000a282a7981 */ /* 0x000362000c1e1500 */
[----:B------:R-:W-:-:S06]  /*3aa0*/  IMAD.WIDE R52, R7, 0x2, R52 ;  /* 0x0000000207347825 */ /* 0x000fcc00078e0234 */
[----:B------:R-:W5:Y:S01]  /*3ab0*/  LDG.E.U16 R52, desc[UR10][R52.64] ;  /* 0x0000000a34347981 */ /* 0x000f62000c1e1500 */
[----:B-1----:R-:W-:-:S03]  /*3ac0*/  IMAD.WIDE R40, R7, 0x2, R170 ;  /* 0x0000000207287825 */ /* 0x002fc600078e02aa */
[----:B------:R-:W5:Y:S04]  /*3ad0*/  LDL.64 R170, [R1+0x118] ;  /* 0x0001180001aa7983 */ /* 0x000f680000100a00 */
[----:B------:R1:W5:Y:S02]  /*3ae0*/  LDG.E.U16 R65, desc[UR10][R40.64] ;  /* 0x0000000a28417981 */ /* 0x000364000c1e1500 */
[----:B-1----:R-:W-:-:S04]  /*3af0*/  IMAD.WIDE R40, R7, 0x2, R218 ;  /* 0x0000000207287825 */ /* 0x002fc800078e02da */
[C---:B------:R-:W-:Y:S01]  /*3b00*/  IMAD.WIDE R58, R7.reuse, 0x2, R58 ;  /* 0x00000002073a7825 */ /* 0x040fe200078e023a */
[----:B------:R1:W5:Y:S03]  /*3b10*/  LDG.E.U16 R53, desc[UR10][R40.64] ;  /* 0x0000000a28357981 */ /* 0x000366000c1e1500 */
[----:B--2---:R-:W-:-:S04]  /*3b20*/  IMAD.WIDE R148, R7, 0x2, R148 ;  /* 0x0000000207947825 */ /* 0x004fc800078e0294 */
[C---:B------:R-:W-:Y:S01]  /*3b30*/  IMAD.WIDE R150, R7.reuse, 0x2, R150 ;  /* 0x0000000207967825 */ /* 0x040fe200078e0296 */
[----:B------:R-:W2:Y:S03]  /*3b40*/  LDG.E.U16 R58, desc[UR10][R58.64] ;  /* 0x0000000a3a3a7981 */ /* 0x000ea6000c1e1500 */
[C---:B-1----:R-:W-:Y:S01]  /*3b50*/  IMAD.WIDE R40, R7.reuse, 0x2, R194 ;  /* 0x0000000207287825 */ /* 0x042fe200078e02c2 */
[----:B------:R0:W2:Y:S04]  /*3b60*/  LDG.E.U16 R47, desc[UR10][R150.64] ;  /* 0x0000000a962f7981 */ /* 0x0000a8000c1e1500 */
[----:B------:R-:W2:Y:S01]  /*3b70*/  LDL.64 R194, [R1+0x100] ;  /* 0x0001000001c27983 */ /* 0x000ea20000100a00 */
[----:B------:R-:W-:-:S03]  /*3b80*/  IMAD.WIDE R2, R7, 0x2, R200 ;  /* 0x0000000207027825 */ /* 0x000fc600078e02c8 */
[----:B------:R1:W2:Y:S01]  /*3b90*/  LDG.E.U16 R59, desc[UR10][R148.64] ;  /* 0x0000000a943b7981 */ /* 0x0002a2000c1e1500 */
[----:B0-----:R-:W-:-:S03]  /*3ba0*/  IMAD.WIDE R150, R193, 0x2, R12 ;  /* 0x00000002c1967825 */ /* 0x001fc600078e020c */
[----:B------:R-:W2:Y:S04]  /*3bb0*/  LDL.64 R200, [R1+0xc8] ;  /* 0x0000c80001c87983 */ /* 0x000ea80000100a00 */
[----:B------:R-:W2:Y:S01]  /*3bc0*/  LDG.E.U16 R40, desc[UR10][R40.64] ;  /* 0x0000000a28287981 */ /* 0x000ea2000c1e1500 */
[----:B-1----:R-:W-:Y:S01]  /*3bd0*/  IMAD.WIDE R148, R7, 0x2, R206 ;  /* 0x0000000207947825 */ /* 0x002fe200078e02ce */
[----:B------:R-:W-:Y:S02]  /*3be0*/  SHF.L.U32 R192, R193, 0x1, RZ ;  /* 0x00000001c1c07819 */ /* 0x000fe400000006ff */
[----:B------:R-:W2:Y:S01]  /*3bf0*/  LDL.64 R218, [R1+0xc0] ;  /* 0x0000c00001da7983 */ /* 0x000ea20000100a00 */
[----:B------:R-:W-:-:S03]  /*3c00*/  IMAD.WIDE R150, R7, 0x2, R150 ;  /* 0x0000000207967825 */ /* 0x000fc600078e0296 */
[----:B------:R-:W2:Y:S04]  /*3c10*/  LDL.64 R206, [R1+0xb8] ;  /* 0x0000b80001ce7983 */ /* 0x000ea80000100a00 */
[----:B------:R3:W2:Y:S02]  /*3c20*/  LDG.E.U16 R41, desc[UR10][R148.64] ;  /* 0x0000000a94297981 */ /* 0x0006a4000c1e1500 */
[----:B---3--:R-:W-:-:S05]  /*3c30*/  IMAD.WIDE R148, R7, 0x2, R188 ;  /* 0x0000000207947825 */ /* 0x008fca00078e02bc */
[----:B------:R4:W3:Y:S02]  /*3c40*/  LDG.E.U16 R188, desc[UR10][R148.64] ;  /* 0x0000000a94bc7981 */ /* 0x0008e4000c1e1500 */
[----:B----4-:R-:W-:Y:S02]  /*3c50*/  IMAD.WIDE R148, R7, 0x2, R190 ;  /* 0x0000000207947825 */ /* 0x010fe400078e02be */
[----:B------:R0:W4:Y:S04]  /*3c60*/  LDG.E.U16 R191, desc[UR10][R150.64] ;  /* 0x0000000a96bf7981 */ /* 0x000128000c1e1500 */
[----:B------:R5:W3:Y:S01]  /*3c70*/  LDG.E.U16 R190, desc[UR10][R148.64] ;  /* 0x0000000a94be7981 */ /* 0x000ae2000c1e1500 */
[----:B0-----:R-:W-:-:S04]  /*3c80*/  IMAD.WIDE R150, R192, 0x2, R14 ;  /* 0x00000002c0967825 */ /* 0x001fc800078e020e */
[----:B------:R-:W-:-:S04]  /*3c90*/  IMAD.WIDE R150, R7, 0x2, R150 ;  /* 0x0000000207967825 */ /* 0x000fc800078e0296 */
[C---:B-----5:R-:W-:Y:S02]  /*3ca0*/  IMAD.WIDE R148, R7.reuse, 0x2, R196 ;  /* 0x0000000207947825 */ /* 0x060fe400078e02c4 */
[----:B------:R0:W5:Y:S02]  /*3cb0*/  LDG.E.U16 R196, desc[UR10][R150.64] ;  /* 0x0000000a96c47981 */ /* 0x000164000c1e1500 */
[C---:B0-----:R-:W-:Y:S02]  /*3cc0*/  IMAD.WIDE R150, R7.reuse, 0x2, R210 ;  /* 0x0000000207967825 */ /* 0x041fe400078e02d2 */
[----:B------:R-:W3:Y:S02]  /*3cd0*/  LDL.64 R210, [R1+0xa8] ;  /* 0x0000a80001d27983 */ /* 0x000ee40000100a00 */
[C---:B------:R-:W-:Y:S02]  /*3ce0*/  IMAD.WIDE R186, R7.reuse, 0x2, R186 ;  /* 0x0000000207ba7825 */ /* 0x040fe400078e02ba */
[----:B------:R-:W4:Y:S04]  /*3cf0*/  LDG.E.U16 R150, desc[UR10][R150.64] ;  /* 0x0000000a96967981 */ /* 0x000f28000c1e1500 */
[----:B------:R-:W4:Y:S04]  /*3d00*/  LDG.E.U16 R186, desc[UR10][R186.64] ;  /* 0x0000000ababa7981 */ /* 0x000f28000c1e1500 */
[----:B------:R0:W4:Y:S02]  /*3d10*/  LDG.E.U16 R187, desc[UR10][R2.64] ;  /* 0x0000000a02bb7981 */ /* 0x000124000c1e1500 */
[----:B0-----:R-:W-:-:S04]  /*3d20*/  IMAD.WIDE R2, R7, 0x2, R170 ;  /* 0x0000000207027825 */ /* 0x001fc800078e02aa */
[----:B------:R-:W-:Y:S01]  /*3d30*/  IMAD.WIDE R170, R193, 0x2, R14 ;  /* 0x00000002c1aa7825 */ /* 0x000fe200078e020e */
[----:B------:R0:W4:Y:S03]  /*3d40*/  LDG.E.U16 R189, desc[UR10][R2.64] ;  /* 0x0000000a02bd7981 */ /* 0x000126000c1e1500 */
[----:B0-----:R-:W-:-:S04]  /*3d50*/  IMAD.WIDE R2, R7, 0x2, R170 ;  /* 0x0000000207027825 */ /* 0x001fc800078e02aa */
[----:B------:R-:W-:Y:S02]  /*3d60*/  IMAD.WIDE R170, R192, 0x2, R12 ;  /* 0x00000002c0aa7825 */ /* 0x000fe400078e020c */
[----:B------:R2:W4:Y:S02]  /*3d70*/  LDG.E.U16 R192, desc[UR10][R2.64] ;  /* 0x0000000a02c07981 */ /* 0x000524000c1e1500 */
[----:B------:R-:W-:-:S04]  /*3d80*/  IMAD.WIDE R170, R7, 0x2, R170 ;  /* 0x0000000207aa7825 */ /* 0x000fc800078e02aa */
[----:B--2---:R-:W-:Y:S02]  /*3d90*/  IMAD.WIDE R2, R7, 0x2, R194 ;  /* 0x0000000207027825 */ /* 0x004fe400078e02c2 */
[----:B------:R0:W2:Y:S02]  /*3da0*/  LDG.E.U16 R195, desc[UR10][R170.64] ;  /* 0x0000000aaac37981 */ /* 0x0000a4000c1e1500 */
[----:B------:R-:W-:Y:S02]  /*3db0*/  IMAD R194, R193, 0x3, RZ ;  /* 0x00000003c1c27824 */ /* 0x000fe400078e02ff */
[----:B------:R1:W2:Y:S01]  /*3dc0*/  LDG.E.U16 R193, desc[UR10][R148.64] ;  /* 0x0000000a94c17981 */ /* 0x0002a2000c1e1500 */
[C---:B0-----:R-:W-:Y:S01]  /*3dd0*/  IMAD.WIDE R170, R7.reuse, 0x2, R234 ;  /* 0x0000000207aa7825 */ /* 0x041fe200078e02ea */
[----:B------:R-:W0:Y:S03]  /*3de0*/  S2R R243, SR_TID.X ;  /* 0x0000000000f37919 */ /* 0x000e260000002100 */
[----:B-1----:R-:W-:Y:S01]  /*3df0*/  IMAD.WIDE R148, R194, 0x2, R12 ;  /* 0x00000002c2947825 */ /* 0x002fe200078e020c */
[----:B------:R-:W2:Y:S04]  /*3e00*/  LDL.64 R234, [R1+0x70] ;  /* 0x0000700001ea7983 */ /* 0x000ea80000100a00 */
[----:B------:R1:W2:Y:S01]  /*3e10*/  LDG.E.U16 R194, desc[UR10][R2.64] ;  /* 0x0000000a02c27981 */ /* 0x0002a2000c1e1500 */
[----:B------:R-:W-:-:S03]  /*3e20*/  IMAD.WIDE R148, R7, 0x2, R148 ;  /* 0x0000000207947825 */ /* 0x000fc600078e0294 */
[----:B------:R-:W2:Y:S01]  /*3e30*/  LDG.E.U16 R170, desc[UR10][R170.64] ;  /* 0x0000000aaaaa7981 */ /* 0x000ea2000c1e1500 */
[----:B-1----:R-:W-:-:S03]  /*3e40*/  IMAD.WIDE R2, R7, 0x2, R238 ;  /* 0x0000000207027825 */ /* 0x002fc600078e02ee */
[----:B------:R-:W2:Y:S04]  /*3e50*/  LDL.64 R238, [R1+0x78] ;  /* 0x0000780001ee7983 */ /* 0x000ea80000100a00 */
[----:B------:R1:W2:Y:S04]  /*3e60*/  LDG.E.U16 R151, desc[UR10][R2.64] ;  /* 0x0000000a02977981 */ /* 0x0002a8000c1e1500 */
[----:B------:R0:W2:Y:S01]  /*3e70*/  LDG.E.U16 R171, desc[UR10][R148.64] ;  /* 0x0000000a94ab7981 */ /* 0x0000a2000c1e1500 */
[----:B-1----:R-:W-:-:S03]  /*3e80*/  IMAD.WIDE R2, R7, 0x2, R230 ;  /* 0x0000000207027825 */ /* 0x002fc600078e02e6 */
[----:B------:R-:W2:Y:S01]  /*3e90*/  LDL.64 R230, [R1+0x68] ;  /* 0x0000680001e67983 */ /* 0x000ea20000100a00 */
[----:B0-----:R-:W-:-:S03]  /*3ea0*/  IMAD.WIDE R148, R7, 0x2, R226 ;  /* 0x0000000207947825 */ /* 0x001fc600078e02e2 */
[----:B------:R0:W2:Y:S04]  /*3eb0*/  LDG.E.U16 R197, desc[UR10][R2.64] ;  /* 0x0000000a02c57981 */ /* 0x0000a8000c1e1500 */
[----:B------:R-:W2:Y:S04]  /*3ec0*/  LDG.E.U16 R148, desc[UR10][R148.64] ;  /* 0x0000000a94947981 */ /* 0x000ea8000c1e1500 */
[----:B------:R-:W2:Y:S01]  /*3ed0*/  LDL.64 R226, [R1+0x60] ;  /* 0x0000600001e27983 */ /* 0x000ea20000100a00 */
[----:B0-----:R-:W-:-:S03]  /*3ee0*/  IMAD.WIDE R2, R7, 0x2, R222 ;  /* 0x0000000207027825 */ /* 0x001fc600078e02de */
[----:B------:R-:W2:Y:S04]  /*3ef0*/  LDL.64 R222, [R1+0x58] ;  /* 0x0000580001de7983 */ /* 0x000ea80000100a00 */
[----:B------:R0:W2:Y:S02]  /*3f00*/  LDG.E.U16 R149, desc[UR10][R2.64] ;  /* 0x0000000a02957981 */ /* 0x0000a4000c1e1500 */
[----:B0-----:R-:W-:-:S05]  /*3f10*/  IMAD.WIDE R2, R7, 0x2, R200 ;  /* 0x0000000207027825 */ /* 0x001fca00078e02c8 */
[----:B------:R0:W5:Y:S02]  /*3f20*/  LDG.E.U16 R200, desc[UR10][R2.64] ;  /* 0x0000000a02c87981 */ /* 0x000164000c1e1500 */
[C---:B0-----:R-:W-:Y:S02]  /*3f30*/  IMAD.WIDE R2, R7.reuse, 0x2, R218 ;  /* 0x0000000207027825 */ /* 0x041fe400078e02da */
[----:B------:R-:W5:Y:S04]  /*3f40*/  LDL.64 R218, [R1+0x50] ;  /* 0x0000500001da7983 */ /* 0x000f680000100a00 */
[----:B------:R0:W5:Y:S02]  /*3f50*/  LDG.E.U16 R201, desc[UR10][R2.64] ;  /* 0x0000000a02c97981 */ /* 0x000164000c1e1500 */
[----:B0-----:R-:W-:-:S05]  /*3f60*/  IMAD.WIDE R2, R7, 0x2, R206 ;  /* 0x0000000207027825 */ /* 0x001fca00078e02ce */
[----:B------:R0:W5:Y:S02]  /*3f70*/  LDG.E.U16 R206, desc[UR10][R2.64] ;  /* 0x0000000a02ce7981 */ /* 0x000164000c1e1500 */
[----:B0-----:R-:W-:-:S05]  /*3f80*/  IMAD.WIDE R2, R7, 0x2, R214 ;  /* 0x0000000207027825 */ /* 0x001fca00078e02d6 */
[----:B------:R3:W5:Y:S02]  /*3f90*/  LDG.E.U16 R207, desc[UR10][R2.64] ;  /* 0x0000000a02cf7981 */ /* 0x000764000c1e1500 */
[----:B---3--:R-:W-:-:S05]  /*3fa0*/  IMAD.WIDE R2, R7, 0x2, R210 ;  /* 0x0000000207027825 */ /* 0x008fca00078e02d2 */
[----:B------:R0:W3:Y:S01]  /*3fb0*/  LDG.E.U16 R210, desc[UR10][R2.64] ;  /* 0x0000000a02d27981 */ /* 0x0000e2000c1e1500 */
[----:B------:R-:W1:Y:S02]  /*3fc0*/  S2R R211, SR_TID.X ;  /* 0x0000000000d37919 */ /* 0x000e640000002100 */
[C---:B-1----:R-:W-:Y:S01]  /*3fd0*/  LOP3.LUT R214, R211.reuse, 0x7, RZ, 0xc0, !PT ;  /* 0x00000007d3d67812 */ /* 0x042fe200078ec0ff */
[C---:B0-----:R-:W-:Y:S01]  /*3fe0*/  IMAD.SHL.U32 R2, R211.reuse, 0x8, RZ ;  /* 0x00000008d3027824 */ /* 0x041fe200078e00ff */
[----:B------:R-:W-:-:S03]  /*3ff0*/  LOP3.LUT R3, R211, 0x60, RZ, 0xc0, !PT ;  /* 0x00000060d3037812 */ /* 0x000fc600078ec0ff */
[----:B------:R-:W-:Y:S01]  /*4000*/  IMAD.SHL.U32 R215, R214, 0x40, RZ ;  /* 0x00000040d6d77824 */ /* 0x000fe200078e00ff */
[----:B------:R-:W-:Y:S02]  /*4010*/  LOP3.LUT R2, R2, 0x30, RZ, 0xc0, !PT ;  /* 0x0000003002027812 */ /* 0x000fe400078ec0ff */
[----:B------:R-:W-:Y:S02]  /*4020*/  LEA R3, R3, R214, 0x4 ;  /* 0x000000d603037211 */ /* 0x000fe400078e20ff */
[----:B------:R-:W-:Y:S01]  /*4030*/  LOP3.LUT R2, R215, R2, RZ, 0xfc, !PT ;  /* 0x00000002d7027212 */ /* 0x000fe200078efcff */
[----:B------:R-:W-:Y:S01]  /*4040*/  IMAD.SHL.U32 R215, R211, 0x2, RZ ;  /* 0x00000002d3d77824 */ /* 0x000fe200078e00ff */
[----:B------:R-:W-:-:S04]  /*4050*/  SHF.L.U32 R3, R3, 0x4, RZ ;  /* 0x0000000403037819 */ /* 0x000fc800000006ff */
[--C-:B------:R-:W-:Y:S02]  /*4060*/  LOP3.LUT R2, R2, 0x10, R215.reuse, 0x78, !PT ;  /* 0x0000001002027812 */ /* 0x100fe400078e78d7 */
[----:B------:R-:W-:Y:S02]  /*4070*/  LOP3.LUT R3, R3, 0x30, R215, 0x78, !PT ;  /* 0x0000003003037812 */ /* 0x000fe400078e78d7 */
[C---:B------:R-:W-:Y:S02]  /*4080*/  LOP3.LUT R215, R211.reuse, 0x10, RZ, 0xc0, !PT ;  /* 0x00000010d3d77812 */ /* 0x040fe400078ec0ff */
[----:B------:R-:W-:-:S05]  /*4090*/  LOP3.LUT R211, R211, 0xff, RZ, 0xc0, !PT ;  /* 0x000000ffd3d37812 */ /* 0x000fca00078ec0ff */
[----:B------:R-:W-:Y:S01]  /*40a0*/  IMAD.SHL.U32 R211, R211, 0x2, RZ ;  /* 0x00000002d3d37824 */ /* 0x000fe200078e00ff */
[----:B------:R-:W-:Y:S06]  /*40b0*/  BAR.SYNC.DEFER_BLOCKING 0x0 ;  /* 0x0000000000007b1d */ /* 0x000fec0000010000 */
[----:B------:R0:W-:Y:S04]  /*40c0*/  STS.U16 [R211+UR6+0x8000], R0 ;  /* 0x00800000d3007988 */ /* 0x0001e80008000406 */
[----:B------:R1:W-:Y:S01]  /*40d0*/  STS.U16 [R211+UR6+0x8200], R4 ;  /* 0x00820004d3007988 */ /* 0x0003e20008000406 */
[----:B0-----:R-:W-:-:S03]  /*40e0*/  LOP3.LUT R0, R211, 0x10, RZ, 0x3c, !PT ;  /* 0x00000010d3007812 */ /* 0x001fc600078e3cff */
[----:B------:R-:W-:Y:S01]  /*40f0*/  STS.U16 [R211+UR6+0xa000], R48 ;  /* 0x00a00030d3007988 */ /* 0x000fe20008000406 */
[----:B-1----:R-:W-:-:S03]  /*4100*/  LOP3.LUT R4, R211, 0x20, RZ, 0x3c, !PT ;  /* 0x00000020d3047812 */ /* 0x002fc600078e3cff */
[----:B------:R-:W-:Y:S04]  /*4110*/  STS.U16 [R211+UR6+0xa200], R11 ;  /* 0x00a2000bd3007988 */ /* 0x000fe80008000406 */
[----:B----4-:R-:W-:Y:S04]  /*4120*/  STS.U16 [R211+UR6+0xc000], R186 ;  /* 0x00c000bad3007988 */ /* 0x010fe80008000406 */
[----:B------:R-:W-:Y:S04]  /*4130*/  STS.U16 [R211+UR6+0xc200], R147 ;  /* 0x00c20093d3007988 */ /* 0x000fe80008000406 */
[----:B------:R-:W-:Y:S04]  /*4140*/  STS.U16 [R211+UR6+0xe000], R188 ;  /* 0x00e000bcd3007988 */ /* 0x000fe80008000406 */
[----:B------:R0:W-:Y:S04]  /*4150*/  STS.U16 [R211+UR6+0xe200], R189 ;  /* 0x00e200bdd3007988 */ /* 0x0001e80008000406 */
[----:B------:R-:W-:Y:S04]  /*4160*/  STS.U16 [R0+UR6+0x8400], R191 ;  /* 0x008400bf00007988 */ /* 0x000fe80008000406 */
[----:B------:R-:W-:Y:S04]  /*4170*/  STS.U16 [R0+UR6+0x8600], R192 ;  /* 0x008600c000007988 */ /* 0x000fe80008000406 */
[----:B------:R-:W-:Y:S04]  /*4180*/  STS.U16 [R0+UR6+0xa400], R146 ;  /* 0x00a4009200007988 */ /* 0x000fe80008000406 */
[----:B------:R-:W-:Y:S04]  /*4190*/  STS.U16 [R0+UR6+0xa600], R75 ;  /* 0x00a6004b00007988 */ /* 0x000fe80008000406 */
[----:B------:R-:W-:Y:S04]  /*41a0*/  STS.U16 [R0+UR6+0xc400], R70 ;  /* 0x00c4004600007988 */ /* 0x000fe80008000406 */
[----:B------:R-:W-:Y:S04]  /*41b0*/  STS.U16 [R0+UR6+0xc600], R74 ;  /* 0x00c6004a00007988 */ /* 0x000fe80008000406 */
[----:B------:R-:W-:Y:S04]  /*41c0*/  STS.U16 [R0+UR6+0xe400], R190 ;  /* 0x00e400be00007988 */ /* 0x000fe80008000406 */
[----:B--2---:R1:W-:Y:S04]  /*41d0*/  STS.U16 [R0+UR6+0xe600], R193 ;  /* 0x00e600c100007988 */ /* 0x0043e80008000406 */
[----:B------:R-:W-:Y:S01]  /*41e0*/  STS.U16 [R4+UR6+0x8800], R195 ;  /* 0x008800c304007988 */ /* 0x000fe20008000406 */
[----:B------:R-:W-:-:S02]  /*41f0*/  LEA R2, R215, R2, 0x5 ;  /* 0x00000002d7027211 */ /* 0x000fc400078e28ff */
[----:B------:R-:W-:Y:S01]  /*4200*/  LEA R3, R214, R3, 0xa ;  /* 0x00000003d6037211 */ /* 0x000fe200078e50ff */
[----:B0-----:R-:W2:Y:S01]  /*4210*/  LDL.64 R188, [R1+0xa0] ;  /* 0x0000a00001bc7983 */ /* 0x001ea20000100a00 */
[----:B-1----:R-:W-:-:S03]  /*4220*/  LOP3.LUT R0, R211, 0x30, RZ, 0x3c, !PT ;  /* 0x00000030d3007812 */ /* 0x002fc600078e3cff */
[----:B-----5:R-:W-:Y:S04]  /*4230*/  STS.U16 [R4+UR6+0x8a00], R196 ;  /* 0x008a00c404007988 */ /* 0x020fe80008000406 */
[----:B------:R-:W-:Y:S04]  /*4240*/  STS.U16 [R4+UR6+0xa800], R73 ;  /* 0x00a8004904007988 */ /* 0x000fe80008000406 */
[----:B------:R-:W-:Y:S04]  /*4250*/  STS.U16 [R4+UR6+0xaa00], R72 ;  /* 0x00aa004804007988 */ /* 0x000fe80008000406 */
[----:B------:R-:W-:Y:S04]  /*4260*/  STS.U16 [R4+UR6+0xc800], R65 ;  /* 0x00c8004104007988 */ /* 0x000fe80008000406 */
[----:B------:R-:W-:Y:S04]  /*4270*/  STS.U16 [R4+UR6+0xca00], R71 ;  /* 0x00ca004704007988 */ /* 0x000fe80008000406 */
[----:B------:R-:W-:Y:S04]  /*4280*/  STS.U16 [R4+UR6+0xe800], R194 ;  /* 0x00e800c204007988 */ /* 0x000fe80008000406 */
[----:B------:R0:W-:Y:S04]  /*4290*/  STS.U16 [R4+UR6+0xea00], R150 ;  /* 0x00ea009604007988 */ /* 0x0001e80008000406 */
[----:B------:R-:W-:Y:S04]  /*42a0*/  STS.U16 [R0+UR6+0x8c00], R171 ;  /* 0x008c00ab00007988 */ /* 0x000fe80008000406 */
[----:B------:R-:W-:Y:S01]  /*42b0*/  STS.U16 [R0+UR6+0x8e00], R69 ;  /* 0x008e004500007988 */ /* 0x000fe20008000406 */
[----:B0-----:R-:W-:-:S03]  /*42c0*/  LOP3.LUT R4, R211, 0x40, RZ, 0x3c, !PT ;  /* 0x00000040d3047812 */ /* 0x001fc600078e3cff */
[----:B------:R-:W-:Y:S04]  /*42d0*/  STS.U16 [R0+UR6+0xac00], R68 ;  /* 0x00ac004400007988 */ /* 0x000fe80008000406 */
[----:B------:R-:W-:Y:S04]  /*42e0*/  STS.U16 [R0+UR6+0xae00], R67 ;  /* 0x00ae004300007988 */ /* 0x000fe80008000406 */
[----:B------:R-:W-:Y:S04]  /*42f0*/  STS.U16 [R0+UR6+0xcc00], R59 ;  /* 0x00cc003b00007988 */ /* 0x000fe80008000406 */
[----:B------:R-:W-:Y:S04]  /*4300*/  STS.U16 [R0+UR6+0xce00], R66 ;  /* 0x00ce004200007988 */ /* 0x000fe80008000406 */
[----:B------:R-:W-:Y:S04]  /*4310*/  STS.U16 [R0+UR6+0xec00], R151 ;  /* 0x00ec009700007988 */ /* 0x000fe80008000406 */
[----:B------:R0:W-:Y:S04]  /*4320*/  STS.U16 [R0+UR6+0xee00], R170 ;  /* 0x00ee00aa00007988 */ /* 0x0001e80008000406 */
[----:B------:R-:W-:Y:S04]  /*4330*/  STS.U16 [R4+UR6+0x9000], R64 ;  /* 0x0090004004007988 */ /* 0x000fe80008000406 */
[----:B------:R-:W4:Y:S01]  /*4340*/  LDL.64 R74, [R1+0x98] ;  /* 0x00009800014a7983 */ /* 0x000f220000100a00 */
[----:B0-----:R-:W-:-:S03]  /*4350*/  LOP3.LUT R0, R211, 0x50, RZ, 0x3c, !PT ;  /* 0x00000050d3007812 */ /* 0x001fc600078e3cff */
[----:B------:R-:W-:Y:S04]  /*4360*/  STS.U16 [R4+UR6+0x9200], R63 ;  /* 0x0092003f04007988 */ /* 0x000fe80008000406 */
[----:B------:R-:W-:Y:S04]  /*4370*/  STS.U16 [R4+UR6+0xb000], R62 ;  /* 0x00b0003e04007988 */ /* 0x000fe80008000406 */
[----:B------:R-:W-:Y:S04]  /*4380*/  STS.U16 [R4+UR6+0xb200], R61 ;  /* 0x00b2003d04007988 */ /* 0x000fe80008000406 */
[----:B------:R-:W-:Y:S04]  /*4390*/  STS.U16 [R4+UR6+0xd000], R53 ;  /* 0x00d0003504007988 */ /* 0x000fe80008000406 */
[----:B------:R-:W-:Y:S04]  /*43a0*/  STS.U16 [R4+UR6+0xd200], R60 ;  /* 0x00d2003c04007988 */ /* 0x000fe80008000406 */
[----:B------:R-:W-:Y:S04]  /*43b0*/  STS.U16 [R4+UR6+0xf000], R197 ;  /* 0x00f000c504007988 */ /* 0x000fe80008000406 */
[----:B------:R0:W-:Y:S04]  /*43c0*/  STS.U16 [R4+UR6+0xf200], R148 ;  /* 0x00f2009404007988 */ /* 0x0001e80008000406 */
[----:B------:R1:W-:Y:S04]  /*43d0*/  STS.U16 [R0+UR6+0xb400], R56 ;  /* 0x00b4003800007988 */ /* 0x0003e80008000406 */
[----:B------:R-:W5:Y:S01]  /*43e0*/  LDL.64 R146, [R1+0x90] ;  /* 0x0000900001927983 */ /* 0x000f620000100a00 */
[----:B0-----:R-:W-:-:S03]  /*43f0*/  LOP3.LUT R4, R211, 0x60, RZ, 0x3c, !PT ;  /* 0x00000060d3047812 */ /* 0x001fc600078e3cff */
[----:B------:R-:W2:Y:S01]  /*4400*/  LDL.64 R214, [R1+0x88] ;  /* 0x0000880001d67983 */ /* 0x000ea20000100a00 */
[----:B-1----:R-:W-:-:S03]  /*4410*/  LOP3.LUT R56, R211, 0x70, RZ, 0x3c, !PT ;  /* 0x00000070d3387812 */ /* 0x002fc600078e3cff */
[----:B------:R-:W-:Y:S04]  /*4420*/  STS.U16 [R0+UR6+0x9400], R58 ;  /* 0x0094003a00007988 */ /* 0x000fe80008000406 */
[----:B------:R-:W-:Y:S04]  /*4430*/  STS.U16 [R0+UR6+0x9600], R57 ;  /* 0x0096003900007988 */ /* 0x000fe80008000406 */
[----:B------:R-:W-:Y:S04]  /*4440*/  STS.U16 [R0+UR6+0xb600], R55 ;  /* 0x00b6003700007988 */ /* 0x000fe80008000406 */
[----:B------:R-:W-:Y:S04]  /*4450*/  STS.U16 [R0+UR6+0xd400], R46 ;  /* 0x00d4002e00007988 */ /* 0x000fe80008000406 */
        /* <DEDUP_REMOVED lines=16> */
[----:B------:R0:W-:Y:S04]  /*4560*/  STS.U16 [R56+UR6+0xde00], R187 ;  /* 0x00de00bb38007988 */ /* 0x0001e80008000406 */
[----:B------:R-:W-:Y:S04]  /*4570*/  STS.U16 [R56+UR6+0xfc00], R207 ;  /* 0x00fc00cf38007988 */ /* 0x000fe80008000406 */
[----:B---3--:R-:W-:Y:S01]  /*4580*/  STS.U16 [R56+UR6+0xfe00], R210 ;  /* 0x00fe00d238007988 */ /* 0x008fe20008000406 */
[----:B------:R-:W-:Y:S01]  /*4590*/  BAR.SYNC.DEFER_BLOCKING 0x0 ;  /* 0x0000000000007b1d */ /* 0x000fe20000010000 */
[----:B0-----:R-:W-:-:S02]  /*45a0*/  LOP3.LUT R0, R2, 0x20, RZ, 0x3c, !PT ;  /* 0x0000002002007812 */ /* 0x001fc400078e3cff */
[----:B-1----:R-:W-:-:S03]  /*45b0*/  LOP3.LUT R4, R3, 0x40, RZ, 0x3c, !PT ;  /* 0x0000004003047812 */ /* 0x002fc600078e3cff */
[----:B------:R-:W3:Y:S04]  /*45c0*/  LDL.64 R186, [R1+0x38] ;  /* 0x0000380001ba7983 */ /* 0x000ee80000100a00 */
[----:B------:R-:W2:Y:S04]  /*45d0*/  LDL.64 R170, [R1+0x30] ;  /* 0x0000300001aa7983 */ /* 0x000ea80000100a00 */
[----:B------:R-:W2:Y:S04]  /*45e0*/  LDL.64 R150, [R1+0x28] ;  /* 0x0000280001967983 */ /* 0x000ea80000100a00 */
[----:B------:R-:W2:Y:S04]  /*45f0*/  LDL.64 R148, [R1+0x18] ;  /* 0x0000180001947983 */ /* 0x000ea80000100a00 */
[----:B------:R-:W-:Y:S04]  /*4600*/  LDSM.16.MT88.4 R40, [R2+UR6] ;  /* 0x000000060228783b */ /* 0x000fe80008004200 */
[----:B------:R-:W0:Y:S04]  /*4610*/  LDSM.16.M88.4 R60, [R3+UR6+0x8000] ;  /* 0x00800006033c783b */ /* 0x000e280008000200 */
[----:B------:R-:W1:Y:S04]  /*4620*/  LDSM.16.MT88.4 R68, [R0+UR6] ;  /* 0x000000060044783b */ /* 0x000e680008004200 */
[----:B------:R-:W1:Y:S04]  /*4630*/  LDSM.16.MT88.4 R48, [R2+UR6+0x400] ;  /* 0x000400060230783b */ /* 0x000e680008004200 */
[----:B------:R-:W1:Y:S04]  /*4640*/  LDSM.16.MT88.4 R52, [R0+UR6+0x400] ;  /* 0x000400060034783b */ /* 0x000e680008004200 */
[----:B------:R-:W-:Y:S04]  /*4650*/  LDSM.16.MT88.4 R44, [R2+UR6+0x800] ;  /* 0x00080006022c783b */ /* 0x000fe80008004200 */
[----:B------:R-:W1:Y:S04]  /*4660*/  LDSM.16.M88.4 R64, [R4+UR6+0x8000] ;  /* 0x008000060440783b */ /* 0x000e680008000200 */
[----:B------:R-:W1:Y:S04]  /*4670*/  LDSM.16.MT88.4 R56, [R0+UR6+0x800] ;  /* 0x000800060038783b */ /* 0x000e680008004200 */
[----:B------:R-:W2:Y:S01]  /*4680*/  LDL.64 R72, [R1+0x10] ;  /* 0x0000100001487983 */ /* 0x000ea20000100a00 */
[-C--:B0-----:R-:W-:Y:S08]  /*4690*/  HMMA.16816.F32 R40, R40, R60.reuse, RZ ;  /* 0x0000003c2828723c */ /* 0x081ff000000018ff */
[----:B-1----:R-:W-:-:S12]  /*46a0*/  HMMA.16816.F32 R68, R68, R60, RZ ;  /* 0x0000003c4444723c */ /* 0x002fd800000018ff */
[-C--:B------:R-:W-:Y:S01]  /*46b0*/  HMMA.16816.F32 R48, R48, R62.reuse, R40 ;  /* 0x0000003e3030723c */ /* 0x080fe20000001828 */
[----:B------:R-:W0:Y:S07]  /*46c0*/  LDSM.16.MT88.4 R40, [R2+UR6+0xc00] ;  /* 0x000c00060228783b */ /* 0x000e2e0008004200 */
[----:B------:R-:W-:Y:S01]  /*46d0*/  HMMA.16816.F32 R60, R52, R62, R68 ;  /* 0x0000003e343c723c */ /* 0x000fe20000001844 */
[----:B------:R-:W1:Y:S04]  /*46e0*/  LDSM.16.MT88.4 R52, [R0+UR6+0xc00] ;  /* 0x000c00060034783b */ /* 0x000e680008004200 */
[----:B------:R-:W-:Y:S07]  /*46f0*/  LDSM.16.M88.4 R68, [R3+UR6+0x8080] ;  /* 0x008080060344783b */ /* 0x000fee0008000200 */
[-C--:B------:R-:W-:Y:S01]  /*4700*/  HMMA.16816.F32 R44, R44, R64.reuse, R48 ;  /* 0x000000402c2c723c */ /* 0x080fe20000001830 */
[----:B------:R-:W1:Y:S07]  /*4710*/  LDSM.16.MT88.4 R48, [R2+UR6+0x1000] ;  /* 0x001000060230783b */ /* 0x000e6e0008004200 */
[----:B------:R-:W-:Y:S01]  /*4720*/  HMMA.16816.F32 R56, R56, R64, R60 ;  /* 0x000000403838723c */ /* 0x000fe2000000183c */
[----:B------:R-:W1:Y:S11]  /*4730*/  LDSM.16.MT88.4 R60, [R0+UR6+0x1000] ;  /* 0x00100006003c783b */ /* 0x000e760008004200 */
[-C--:B0-----:R-:W-:Y:S01]  /*4740*/  HMMA.16816.F32 R40, R40, R66.reuse, R44 ;  /* 0x000000422828723c */ /* 0x081fe2000000182c */
[----:B------:R-:W0:Y:S07]  /*4750*/  LDSM.16.MT88.4 R44, [R2+UR6+0x1400] ;  /* 0x00140006022c783b */ /* 0x000e2e0008004200 */
[----:B-1----:R-:W-:Y:S01]  /*4760*/  HMMA.16816.F32 R64, R52, R66, R56 ;  /* 0x000000423440723c */ /* 0x002fe20000001838 */
[----:B------:R-:W1:Y:S04]  /*4770*/  LDSM.16.MT88.4 R52, [R0+UR6+0x1400] ;  /* 0x001400060034783b */ /* 0x000e680008004200 */
[----:B------:R-:W-:Y:S07]  /*4780*/  LDSM.16.M88.4 R56, [R4+UR6+0x8080] ;  /* 0x008080060438783b */ /* 0x000fee0008000200 */
[-C--:B------:R-:W-:Y:S01]  /*4790*/  HMMA.16816.F32 R48, R48, R68.reuse, R40 ;  /* 0x000000443030723c */ /* 0x080fe20000001828 */
[----:B------:R-:W4:Y:S07]  /*47a0*/  LDSM.16.MT88.4 R40, [R2+UR6+0x1800] ;  /* 0x001800060228783b */ /* 0x000f2e0008004200 */
[----:B------:R-:W-:Y:S01]  /*47b0*/  HMMA.16816.F32 R60, R60, R68, R64 ;  /* 0x000000443c3c723c */ /* 0x000fe20000001840 */
[----:B------:R-:W4:Y:S11]  /*47c0*/  LDSM.16.MT88.4 R64, [R0+UR6+0x1800] ;  /* 0x001800060040783b */ /* 0x000f360008004200 */
[-C--:B0-----:R-:W-:Y:S01]  /*47d0*/  HMMA.16816.F32 R44, R44, R70.reuse, R48 ;  /* 0x000000462c2c723c */ /* 0x081fe20000001830 */
[----:B------:R-:W0:Y:S07]  /*47e0*/  LDSM.16.MT88.4 R48, [R2+UR6+0x1c00] ;  /* 0x001c00060230783b */ /* 0x000e2e0008004200 */
[----:B-1----:R-:W-:Y:S01]  /*47f0*/  HMMA.16816.F32 R68, R52, R70, R60 ;  /* 0x000000463444723c */ /* 0x002fe2000000183c */
[----:B------:R-:W1:Y:S04]  /*4800*/  LDSM.16.MT88.4 R52, [R0+UR6+0x1c00] ;  /* 0x001c00060034783b */ /* 0x000e680008004200 */
[----:B------:R-:W-:Y:S07]  /*4810*/  LDSM.16.M88.4 R60, [R3+UR6+0x8100] ;  /* 0x00810006033c783b */ /* 0x000fee0008000200 */
[-C--:B----4-:R-:W-:Y:S01]  /*4820*/  HMMA.16816.F32 R40, R40, R56.reuse, R44 ;  /* 0x000000382828723c */ /* 0x090fe2000000182c */
[----:B------:R-:W4:Y:S07]  /*4830*/  LDSM.16.MT88.4 R44, [R2+UR6+0x2000] ;  /* 0x00200006022c783b */ /* 0x000f2e0008004200 */
[----:B------:R-:W-:Y:S01]  /*4840*/  HMMA.16816.F32 R64, R64, R56, R68 ;  /* 0x000000384040723c */ /* 0x000fe20000001844 */
[----:B------:R-:W5:Y:S11]  /*4850*/  LDSM.16.MT88.4 R68, [R0+UR6+0x2000] ;  /* 0x002000060044783b */ /* 0x000f760008004200 */
[-C--:B0-----:R-:W-:Y:S01]  /*4860*/  HMMA.16816.F32 R48, R48, R58.reuse, R40 ;  /* 0x0000003a3030723c */ /* 0x081fe20000001828 */
[----:B------:R-:W0:Y:S07]  /*4870*/  LDSM.16.MT88.4 R40, [R2+UR6+0x2400] ;  /* 0x002400060228783b */ /* 0x000e2e0008004200 */
[----:B-1----:R-:W-:Y:S01]  /*4880*/  HMMA.16816.F32 R56, R52, R58, R64 ;  /* 0x0000003a3438723c */ /* 0x002fe20000001840 */
[----:B------:R-:W1:Y:S04]  /*4890*/  LDSM.16.MT88.4 R52, [R0+UR6+0x2400] ;  /* 0x002400060034783b */ /* 0x000e680008004200 */
[----:B------:R-:W-:Y:S07]  /*48a0*/  LDSM.16.MT88.4 R64, [R2+UR6+0x2800] ;  /* 0x002800060240783b */ /* 0x000fee0008004200 */
[-C--:B----4-:R-:W-:Y:S01]  /*48b0*/  HMMA.16816.F32 R44, R44, R60.reuse, R48 ;  /* 0x0000003c2c2c723c */ /* 0x090fe20000001830 */
[----:B------:R-:W4:Y:S07]  /*48c0*/  LDSM.16.M88.4 R48, [R4+UR6+0x8100] ;  /* 0x008100060430783b */ /* 0x000f2e0008000200 */
[----:B-----5:R-:W-:Y:S01]  /*48d0*/  HMMA.16816.F32 R68, R68, R60, R56 ;  /* 0x0000003c4444723c */ /* 0x020fe20000001838 */
        /* <DEDUP_REMOVED lines=14> */
[----:B------:R-:W-:Y:S07]  /*49c0*/  LDSM.16.M88.4 R52, [R4+UR6+0x8180] ;  /* 0x008180060434783b */ /* 0x000fee0008000200 */
[-C--:B----4-:R-:W-:Y:S01]  /*49d0*/  HMMA.16816.F32 R68, R68, R40.reuse, R44 ;  /* 0x000000284444723c */ /* 0x090fe2000000182c */
[----:B------:R-:W4:Y:S07]  /*49e0*/  LDSM.16.MT88.4 R44, [R2+UR6+0x3800] ;  /* 0x00380006022c783b */ /* 0x000f2e0008004200 */
        /* <DEDUP_REMOVED lines=77> */
[----:B------:R-:W1:Y:S11]  /*4ec0*/  LDSM.16.MT88.4 R44, [R0+UR6+0x7c00] ;  /* 0x007c0006002c783b */ /* 0x000e760008004200 */
[-C--:B----4-:R-:W-:Y:S01]  /*4ed0*/  HMMA.16816.F32 R60, R68, R56.reuse, R60 ;  /* 0x00000038443c723c */ /* 0x090fe2000000183c */
[----:B------:R-:W4:Y:S04]  /*4ee0*/  LDL.64 R68, [R1+0x40] ;  /* 0x0000400001447983 */ /* 0x000f280000100a00 */
[----:B------:R-:W2:Y:S03]  /*4ef0*/  LDL.64 R70, [R1] ;  /* 0x0000000001467983 */ /* 0x000ea60000100a00 */
[----:B-----5:R-:W-:-:S12]  /*4f00*/  HMMA.16816.F32 R40, R48, R56, R40 ;  /* 0x000000383028723c */ /* 0x020fd80000001828 */
[-C--:B0-----:R-:W-:Y:S08]  /*4f10*/  HMMA.16816.F32 R64, R64, R58.reuse, R60 ;  /* 0x0000003a4040723c */ /* 0x081ff0000000183c */
[----:B-1----:R-:W-:Y:S11]  /*4f20*/  HMMA.16816.F32 R44, R44, R58, R40 ;  /* 0x0000003a2c2c723c */ /* 0x002ff60000001828 */
[----:B------:R-:W-:Y:S01]  /*4f30*/  FMUL R4, R64, UR9 ;  /* 0x0000000940047c20 */ /* 0x000fe20008400000 */
[----:B------:R-:W-:Y:S01]  /*4f40*/  FMUL R42, R65, UR9 ;  /* 0x00000009412a7c20 */ /* 0x000fe20008400000 */
[----:B------:R-:W-:Y:S01]  /*4f50*/  FMUL R0, R66, UR9 ;  /* 0x0000000942007c20 */ /* 0x000fe20008400000 */
[----:B------:R-:W-:-:S05]  /*4f60*/  FMUL R41, R67, UR9 ;  /* 0x0000000943297c20 */ /* 0x000fca0008400000 */
[----:B------:R-:W-:Y:S01]  /*4f70*/  FMUL R40, R44, UR9 ;  /* 0x000000092c287c20 */ /* 0x000fe20008400000 */
[----:B------:R-:W-:Y:S01]  /*4f80*/  FMUL R11, R45, UR9 ;  /* 0x000000092d0b7c20 */ /* 0x000fe20008400000 */
[----:B------:R-:W-:Y:S01]  /*4f90*/  FMUL R2, R46, UR9 ;  /* 0x000000092e027c20 */ /* 0x000fe20008400000 */
[----:B------:R-:W-:Y:S01]  /*4fa0*/  FMUL R3, R47, UR9 ;  /* 0x000000092f037c20 */ /* 0x000fe20008400000 */
[----:B------:R-:W-:Y:S02]  /*4fb0*/  FMNMX R4, R4, R42, !PT ;  /* 0x0000002a04047209 */ /* 0x000fe40007800000 */
[----:B------:R-:W-:Y:S02]  /*4fc0*/  FMNMX R0, R0, R41, !PT ;  /* 0x0000002900007209 */ /* 0x000fe40007800000 */
[----:B------:R-:W-:Y:S02]  /*4fd0*/  FMNMX R40, R40, R11, !PT ;  /* 0x0000000b28287209 */ /* 0x000fe40007800000 */
[----:B------:R-:W-:Y:S01]  /*4fe0*/  FMNMX R2, R2, R3, !PT ;  /* 0x0000000302027209 */ /* 0x000fe20007800000 */
[----:B------:R-:W0:Y:S04]  /*4ff0*/  SHFL.BFLY PT, R42, R4, 0x2, 0x1f ;  /* 0x0c401f00042a7f89 */ /* 0x000e2800000e0000 */
[----:B------:R-:W1:Y:S04]  /*5000*/  SHFL.BFLY PT, R41, R0, 0x2, 0x1f ;  /* 0x0c401f0000297f89 */ /* 0x000e6800000e0000 */
[----:B------:R-:W5:Y:S04]  /*5010*/  SHFL.BFLY PT, R11, R40, 0x2, 0x1f ;  /* 0x0c401f00280b7f89 */ /* 0x000f6800000e0000 */
[----:B------:R-:W3:Y:S01]  /*5020*/  SHFL.BFLY PT, R3, R2, 0x2, 0x1f ;  /* 0x0c401f0002037f89 */ /* 0x000ee200000e0000 */
[----:B0-----:R-:W-:-:S02]  /*5030*/  FMNMX R4, R4, R42, !PT ;  /* 0x0000002a04047209 */ /* 0x001fc40007800000 */
[----:B-1----:R-:W-:Y:S02]  /*5040*/  FMNMX R0, R0, R41, !PT ;  /* 0x0000002900007209 */ /* 0x002fe40007800000 */
[----:B-----5:R-:W-:Y:S02]  /*5050*/  FMNMX R40, R40, R11, !PT ;  /* 0x0000000b28287209 */ /* 0x020fe40007800000 */
[----:B---3--:R-:W-:Y:S01]  /*5060*/  FMNMX R2, R2, R3, !PT ;  /* 0x0000000302027209 */ /* 0x008fe20007800000 */
[----:B------:R-:W0:Y:S04]  /*5070*/  SHFL.BFLY PT, R43, R4, 0x1, 0x1f ;  /* 0x0c201f00042b7f89 */ /* 0x000e2800000e0000 */
[----:B------:R-:W1:Y:S04]  /*5080*/  SHFL.BFLY PT, R42, R0, 0x1, 0x1f ;  /* 0x0c201f00002a7f89 */ /* 0x000e6800000e0000 */
[----:B------:R-:W3:Y:S04]  /*5090*/  SHFL.BFLY PT, R41, R40, 0x1, 0x1f ;  /* 0x0c201f0028297f89 */ /* 0x000ee800000e0000 */
[----:B------:R-:W5:Y:S01]  /*50a0*/  SHFL.BFLY PT, R3, R2, 0x1, 0x1f ;  /* 0x0c201f0002037f89 */ /* 0x000f6200000e0000 */
[----:B------:R-:W-:-:S02]  /*50b0*/  LOP3.LUT R11, R243, 0x1c, RZ, 0xc0, !PT ;  /* 0x0000001cf30b7812 */ /* 0x000fc400078ec0ff */
[----:B------:R-:W-:Y:S02]  /*50c0*/  SHF.R.U32.HI R50, RZ, 0x3, R243 ;  /* 0x00000003ff327819 */ /* 0x000fe400000116f3 */
[----:B------:R-:W-:Y:S02]  /*50d0*/  LEA R11, R11, UR6, 0x2 ;  /* 0x000000060b0b7c11 */ /* 0x000fe4000f8e10ff */
[----:B------:R-:W-:Y:S02]  /*50e0*/  LOP3.LUT R50, R50, 0xc, RZ, 0xc0, !PT ;  /* 0x0000000c32327812 */ /* 0x000fe400078ec0ff */
[----:B0-----:R-:W-:-:S03]  /*50f0*/  FMNMX R4, R4, R43, !PT ;  /* 0x0000002b04047209 */ /* 0x001fc60007800000 */
[----:B------:R-:W-:Y:S01]  /*5100*/  IMAD.IADD R50, R11, 0x1, R50 ;  /* 0x000000010b327824 */ /* 0x000fe200078e0232 */
[----:B------:R-:W-:Y:S01]  /*5110*/  BAR.SYNC.DEFER_BLOCKING 0x0 ;  /* 0x0000000000007b1d */ /* 0x000fe20000010000 */
[----:B-1----:R-:W-:Y:S02]  /*5120*/  FMNMX R0, R0, R42, !PT ;  /* 0x0000002a00007209 */ /* 0x002fe40007800000 */
[----:B---3--:R-:W-:Y:S02]  /*5130*/  FMNMX R40, R40, R41, !PT ;  /* 0x0000002928287209 */ /* 0x008fe40007800000 */
[----:B-----5:R-:W-:Y:S01]  /*5140*/  FMNMX R3, R2, R3, !PT ;  /* 0x0000000302037209 */ /* 0x020fe20007800000 */
[----:B------:R-:W-:Y:S04]  /*5150*/  @P0 STS [R50+0x8000], R4 ;  /* 0x0080000432000388 */ /* 0x000fe80000000800 */
[----:B------:R-:W-:Y:S04]  /*5160*/  @P0 STS [R50+0x8080], R0 ;  /* 0x0080800032000388 */ /* 0x000fe80000000800 */
[----:B------:R-:W-:Y:S04]  /*5170*/  @P0 STS [R50+0x8100], R40 ;  /* 0x0081002832000388 */ /* 0x000fe80000000800 */
[----:B------:R-:W-:Y:S01]  /*5180*/  @P0 STS [R50+0x8180], R3 ;  /* 0x0081800332000388 */ /* 0x000fe20000000800 */
[----:B------:R-:W-:Y:S01]  /*5190*/  BAR.SYNC.DEFER_BLOCKING 0x0 ;  /* 0x0000000000007b1d */ /* 0x000fe20000010000 */
[----:B------:R-:W-:-:S04]  /*51a0*/  LOP3.LUT R41, R243, 0xff, RZ, 0xc0, !PT ;  /* 0x000000fff3297812 */ /* 0x000fc800078ec0ff */
[----:B------:R-:W-:-:S05]  /*51b0*/  LEA R49, R41, UR6, 0x2 ;  /* 0x0000000629317c11 */ /* 0x000fca000f8e10ff */
[----:B------:R-:W0:Y:S04]  /*51c0*/  @!P1 LDS R6, [R49+0x8000] ;  /* 0x0080000031069984 */ /* 0x000e280000000800 */
[----:B0-----:R-:W0:Y:S02]  /*51d0*/  SHFL.BFLY PT, R0, R6, 0x2, 0x1f ;  /* 0x0c401f0006007f89 */ /* 0x001e2400000e0000 */
[----:B0-----:R-:W-:-:S05]  /*51e0*/  FMNMX R0, R6, R0, !PT ;  /* 0x0000000006007209 */ /* 0x001fca0007800000 */
[----:B------:R-:W0:Y:S02]  /*51f0*/  SHFL.BFLY PT, R2, R0, 0x1, 0x1f ;  /* 0x0c201f0000027f89 */ /* 0x000e2400000e0000 */
[----:B0-----:R-:W-:-:S05]  /*5200*/  FMNMX R2, R0, R2, !PT ;  /* 0x0000000200027209 */ /* 0x001fca0007800000 */
[----:B------:R-:W-:Y:S01]  /*5210*/  @P0 STS [R49+0x8000], R2 ;  /* 0x0080000231000388 */ /* 0x000fe20000000800 */
[----:B------:R-:W-:Y:S06]  /*5220*/  BAR.SYNC.DEFER_BLOCKING 0x0 ;  /* 0x0000000000007b1d */ /* 0x000fec0000010000 */
[----:B------:R-:W0:Y:S04]  /*5230*/  LDS R3, [R11+0x8100] ;  /* 0x008100000b037984 */ /* 0x000e280000000800 */
[----:B------:R-:W1:Y:S04]  /*5240*/  LDS R0, [R11+0x8000] ;  /* 0x008000000b007984 */ /* 0x000e680000000800 */
[----:B------:R-:W3:Y:S04]  /*5250*/  LDS R2, [R11+0x8080] ;  /* 0x008080000b027984 */ /* 0x000ee80000000800 */
[----:B------:R-:W5:Y:S01]  /*5260*/  LDS R4, [R11+0x8180] ;  /* 0x008180000b047984 */ /* 0x000f620000000800 */
[----:B0-----:R-:W-:-:S05]  /*5270*/  FMNMX R3, R3, R145, !PT ;  /* 0x0000009103037209 */ /* 0x001fca0007800000 */
[--C-:B------:R-:W-:Y:S01]  /*5280*/  FFMA R48, R44, UR9, -R3.reuse ;  /* 0x000000092c307c23 */ /* 0x100fe20008000803 */
[----:B-1----:R-:W-:Y:S02]  /*5290*/  FMNMX R0, R0, R10, !PT ;  /* 0x0000000a00007209 */ /* 0x002fe40007800000 */
[----:B---3--:R-:W-:Y:S01]  /*52a0*/  FMNMX R2, R2, R9, !PT ;  /* 0x0000000902027209 */ /* 0x008fe20007800000 */
[----:B------:R-:W-:Y:S01]  /*52b0*/  FMUL R48, R48, 1.4426950216293334961 ;  /* 0x3fb8aa3b30307820 */ /* 0x000fe20000400000 */
[----:B-----5:R-:W-:Y:S01]  /*52c0*/  FMNMX R4, R4, R144, !PT ;  /* 0x0000009004047209 */ /* 0x020fe20007800000 */
[----:B------:R-:W-:Y:S01]  /*52d0*/  FFMA R51, R45, UR9, -R3 ;  /* 0x000000092d337c23 */ /* 0x000fe20008000803 */
[--C-:B------:R-:W-:Y:S01]  /*52e0*/  FFMA R64, R64, UR9, -R0.reuse ;  /* 0x0000000940407c23 */ /* 0x100fe20008000800 */
[----:B------:R0:W-:Y:S01]  /*52f0*/  MUFU.EX2 R45, R48 ;  /* 0x00000030002d7308 */ /* 0x0001e20000000800 */
[----:B------:R-:W-:Y:S01]  /*5300*/  FFMA R65, R65, UR9, -R0 ;  /* 0x0000000941417c23 */ /* 0x000fe20008000800 */
[----:B------:R-:W-:Y:S01]  /*5310*/  FFMA R66, R66, UR9, -R2 ;  /* 0x0000000942427c23 */ /* 0x000fe20008000802 */
[----:B------:R-:W-:Y:S01]  /*5320*/  FFMA R47, R47, UR9, -R4 ;  /* 0x000000092f2f7c23 */ /* 0x000fe20008000804 */
[----:B------:R-:W-:Y:S01]  /*5330*/  FFMA R67, R67, UR9, -R2 ;  /* 0x0000000943437c23 */ /* 0x000fe20008000802 */
[----:B------:R-:W-:Y:S01]  /*5340*/  FMUL R40, R64, 1.4426950216293334961 ;  /* 0x3fb8aa3b40287820 */ /* 0x000fe20000400000 */
[----:B0-----:R-:W-:Y:S01]  /*5350*/  FFMA R48, R46, UR9, -R4 ;  /* 0x000000092e307c23 */ /* 0x001fe20008000804 */
[----:B------:R-:W-:Y:S01]  /*5360*/  FMUL R43, R65, 1.4426950216293334961 ;  /* 0x3fb8aa3b412b7820 */ /* 0x000fe20000400000 */
[----:B------:R-:W-:Y:S01]  /*5370*/  FMUL R42, R66, 1.4426950216293334961 ;  /* 0x3fb8aa3b422a7820 */ /* 0x000fe20000400000 */
[----:B------:R-:W-:Y:S01]  /*5380*/  FMUL R47, R47, 1.4426950216293334961 ;  /* 0x3fb8aa3b2f2f7820 */ /* 0x000fe20000400000 */
[----:B------:R-:W-:Y:S01]  /*5390*/  FMUL R48, R48, 1.4426950216293334961 ;  /* 0x3fb8aa3b30307820 */ /* 0x000fe20000400000 */
[----:B------:R-:W-:Y:S01]  /*53a0*/  FMUL R51, R51, 1.4426950216293334961 ;  /* 0x3fb8aa3b33337820 */ /* 0x000fe20000400000 */
[----:B------:R-:W-:Y:S01]  /*53b0*/  FMUL R67, R67, 1.4426950216293334961 ;  /* 0x3fb8aa3b43437820 */ /* 0x000fe20000400000 */
[----:B------:R-:W-:Y:S08]  /*53c0*/  MUFU.EX2 R40, R40 ;  /* 0x0000002800287308 */ /* 0x000ff00000000800 */
[----:B------:R-:W0:Y:S08]  /*53d0*/  MUFU.EX2 R46, R51 ;  /* 0x00000033002e7308 */ /* 0x000e300000000800 */
[----:B------:R-:W1:Y:S08]  /*53e0*/  MUFU.EX2 R43, R43 ;  /* 0x0000002b002b7308 */ /* 0x000e700000000800 */
[----:B------:R-:W-:Y:S08]  /*53f0*/  MUFU.EX2 R42, R42 ;  /* 0x0000002a002a7308 */ /* 0x000ff00000000800 */
[----:B------:R-:W3:Y:S08]  /*5400*/  MUFU.EX2 R44, R67 ;  /* 0x00000043002c7308 */ /* 0x000ef00000000800 */
[----:B------:R-:W-:Y:S08]  /*5410*/  MUFU.EX2 R48, R48 ;  /* 0x0000003000307308 */ /* 0x000ff00000000800 */
[----:B------:R-:W5:Y:S01]  /*5420*/  MUFU.EX2 R47, R47 ;  /* 0x0000002f002f7308 */ /* 0x000f620000000800 */
[----:B0-----:R-:W-:Y:S01]  /*5430*/  FADD R54, R45, R46 ;  /* 0x0000002e2d367221 */ /* 0x001fe20000000000 */
[----:B-1----:R-:W-:Y:S01]  /*5440*/  FADD R57, R40, R43 ;  /* 0x0000002b28397221 */ /* 0x002fe20000000000 */
[----:B---3--:R-:W-:-:S03]  /*5450*/  FADD R55, R42, R44 ;  /* 0x0000002c2a377221 */ /* 0x008fc60000000000 */
[----:B------:R-:W0:Y:S04]  /*5460*/  SHFL.BFLY PT, R51, R54, 0x2, 0x1f ;  /* 0x0c401f0036337f89 */ /* 0x000e2800000e0000 */
[----:B------:R-:W1:Y:S01]  /*5470*/  SHFL.BFLY PT, R58, R57, 0x2, 0x1f ;  /* 0x0c401f00393a7f89 */ /* 0x000e6200000e0000 */
[----:B-----5:R-:W-:-:S03]  /*5480*/  FADD R53, R48, R47 ;  /* 0x0000002f30357221 */ /* 0x020fc60000000000 */
[----:B------:R-:W3:Y:S04]  /*5490*/  SHFL.BFLY PT, R56, R55, 0x2, 0x1f ;  /* 0x0c401f0037387f89 */ /* 0x000ee800000e0000 */
[----:B------:R-:W5:Y:S01]  /*54a0*/  SHFL.BFLY PT, R52, R53, 0x2, 0x1f ;  /* 0x0c401f0035347f89 */ /* 0x000f6200000e0000 */
[----:B0-----:R-:W-:Y:S01]  /*54b0*/  FADD R51, R54, R51 ;  /* 0x0000003336337221 */ /* 0x001fe20000000000 */
[----:B-1----:R-:W-:Y:S01]  /*54c0*/  FADD R58, R57, R58 ;  /* 0x0000003a393a7221 */ /* 0x002fe20000000000 */
[----:B---3--:R-:W-:Y:S01]  /*54d0*/  FADD R56, R55, R56 ;  /* 0x0000003837387221 */ /* 0x008fe20000000000 */
[----:B-----5:R-:W-:-:S03]  /*54e0*/  FADD R54, R53, R52 ;  /* 0x0000003435367221 */ /* 0x020fc60000000000 */
[----:B------:R-:W0:Y:S04]  /*54f0*/  SHFL.BFLY PT, R57, R58, 0x1, 0x1f ;  /* 0x0c201f003a397f89 */ /* 0x000e2800000e0000 */
[----:B------:R-:W1:Y:S04]  /*5500*/  SHFL.BFLY PT, R55, R56, 0x1, 0x1f ;  /* 0x0c201f0038377f89 */ /* 0x000e6800000e0000 */
[----:B------:R-:W3:Y:S04]  /*5510*/  SHFL.BFLY PT, R53, R51, 0x1, 0x1f ;  /* 0x0c201f0033357f89 */ /* 0x000ee800000e0000 */
[----:B------:R-:W5:Y:S01]  /*5520*/  SHFL.BFLY PT, R52, R54, 0x1, 0x1f ;  /* 0x0c201f0036347f89 */ /* 0x000f6200000e0000 */
[----:B0-----:R-:W-:Y:S01]  /*5530*/  FADD R57, R58, R57 ;  /* 0x000000393a397221 */ /* 0x001fe20000000000 */
[----:B------:R-:W-:Y:S01]  /*5540*/  BAR.SYNC.DEFER_BLOCKING 0x0 ;  /* 0x0000000000007b1d */ /* 0x000fe20000010000 */
[----:B-1----:R-:W-:Y:S01]  /*5550*/  FADD R55, R56, R55 ;  /* 0x0000003738377221 */ /* 0x002fe20000000000 */
[----:B---3--:R-:W-:Y:S01]  /*5560*/  FADD R53, R51, R53 ;  /* 0x0000003533357221 */ /* 0x008fe20000000000 */
[----:B-----5:R-:W-:-:S03]  /*5570*/  FADD R52, R54, R52 ;  /* 0x0000003436347221 */ /* 0x020fc60000000000 */
[----:B------:R-:W-:Y:S04]  /*5580*/  @P0 STS [R50+0x8000], R57 ;  /* 0x0080003932000388 */ /* 0x000fe80000000800 */
[----:B------:R-:W-:Y:S04]  /*5590*/  @P0 STS [R50+0x8080], R55 ;  /* 0x0080803732000388 */ /* 0x000fe80000000800 */
[----:B------:R-:W-:Y:S04]  /*55a0*/  @P0 STS [R50+0x8100], R53 ;  /* 0x0081003532000388 */ /* 0x000fe80000000800 */
[----:B------:R-:W-:Y:S01]  /*55b0*/  @P0 STS [R50+0x8180], R52 ;  /* 0x0081803432000388 */ /* 0x000fe20000000800 */
[----:B------:R-:W-:Y:S06]  /*55c0*/  BAR.SYNC.DEFER_BLOCKING 0x0 ;  /* 0x0000000000007b1d */ /* 0x000fec0000010000 */
[----:B------:R-:W0:Y:S04]  /*55d0*/  @!P1 LDS R5, [R49+0x8000] ;  /* 0x0080000031059984 */ /* 0x000e280000000800 */
[----:B0-----:R-:W0:Y:S02]  /*55e0*/  SHFL.BFLY PT, R52, R5, 0x2, 0x1f ;  /* 0x0c401f0005347f89 */ /* 0x001e2400000e0000 */
[----:B0-----:R-:W-:-:S05]  /*55f0*/  FADD R52, R5, R52 ;  /* 0x0000003405347221 */ /* 0x001fca0000000000 */
[----:B------:R-:W0:Y:S01]  /*5600*/  SHFL.BFLY PT, R50, R52, 0x1, 0x1f ;  /* 0x0c201f0034327f89 */ /* 0x000e2200000e0000 */
[----:B------:R-:W-:-:S03]  /*5610*/  IMAD.WIDE R60, R8, 0x2, R74 ;  /* 0x00000002083c7825 */ /* 0x000fc600078e024a */
[----:B------:R-:W3:Y:S01]  /*5620*/  LDL.64 R74, [R1+0x20] ;  /* 0x00002000014a7983 */ /* 0x000ee20000100a00 */
[----:B------:R-:W-:-:S03]  /*5630*/  IMAD.WIDE R58, R8, 0x2, R146 ;  /* 0x00000002083a7825 */ /* 0x000fc600078e0292 */
[----:B------:R-:W5:Y:S01]  /*5640*/  LDL.64 R146, [R1+0x8] ;  /* 0x0000080001927983 */ /* 0x000f620000100a00 */
[----:B0-----:R-:W-:Y:S01]  /*5650*/  FADD R52, R52, R50 ;  /* 0x0000003234347221 */ /* 0x001fe20000000000 */
[C---:B--2---:R-:W-:Y:S02]  /*5660*/  IMAD.WIDE R50, R8.reuse, 0x2, R188 ;  /* 0x0000000208327825 */ /* 0x044fe400078e02bc */
[----:B------:R-:W2:Y:S04]  /*5670*/  LDL.64 R188, [R1+0x48] ;  /* 0x0000480001bc7983 */ /* 0x000ea80000100a00 */
[----:B------:R0:W-:Y:S01]  /*5680*/  @P0 STS [R49+0x8000], R52 ;  /* 0x0080003431000388 */ /* 0x0001e20000000800 */
[----:B------:R-:W-:Y:S01]  /*5690*/  BAR.SYNC.DEFER_BLOCKING 0x0 ;  /* 0x0000000000007b1d */ /* 0x000fe20000010000 */
[----:B------:R-:W-:-:S04]  /*56a0*/  IMAD.WIDE R56, R8, 0x2, R238 ;  /* 0x0000000208387825 */ /* 0x000fc800078e02ee */
[----:B------:R-:W-:-:S04]  /*56b0*/  IMAD.WIDE R54, R8, 0x2, R214 ;  /* 0x0000000208367825 */ /* 0x000fc800078e02d6 */
[----:B0-----:R-:W-:-:S04]  /*56c0*/  IMAD.WIDE R52, R8, 0x2, R240 ;  /* 0x0000000208347825 */ /* 0x001fc800078e02f0 */
[----:B------:R-:W-:-:S04]  /*56d0*/  IMAD.WIDE R62, R8, 0x2, R222 ;  /* 0x00000002083e7825 */ /* 0x000fc800078e02de */
[----:B------:R-:W-:-:S04]  /*56e0*/  IMAD.WIDE R66, R8, 0x2, R234 ;  /* 0x0000000208427825 */ /* 0x000fc800078e02ea */
[C---:B------:R-:W-:Y:S01]  /*56f0*/  IMAD.WIDE R64, R8.reuse, 0x2, R230 ;  /* 0x0000000208407825 */ /* 0x040fe200078e02e6 */
[----:B------:R-:W5:Y:S04]  /*5700*/  LDG.E.U16 R50, desc[UR10][R50.64] ;  /* 0x0000000a32327981 */ /* 0x000f68000c1e1500 */
[----:B------:R0:W5:Y:S04]  /*5710*/  LDG.E.U16 R49, desc[UR10][R60.64] ;  /* 0x0000000a3c317981 */ /* 0x000168000c1e1500 */
[----:B------:R-:W5:Y:S04]  /*5720*/  LDG.E.U16 R56, desc[UR10][R56.64] ;  /* 0x0000000a38387981 */ /* 0x000f68000c1e1500 */
[----:B------:R1:W5:Y:S01]  /*5730*/  LDG.E.U16 R51, desc[UR10][R58.64] ;  /* 0x0000000a3a337981 */ /* 0x000362000c1e1500 */
[----:B0-----:R-:W-:-:S03]  /*5740*/  IMAD.WIDE R60, R8, 0x2, R218 ;  /* 0x00000002083c7825 */ /* 0x001fc600078e02da */
[----:B------:R-:W5:Y:S04]  /*5750*/  LDG.E.U16 R54, desc[UR10][R54.64] ;  /* 0x0000000a36367981 */ /* 0x000f68000c1e1500 */
[----:B------:R0:W5:Y:S01]  /*5760*/  LDG.E.U16 R57, desc[UR10][R62.64] ;  /* 0x0000000a3e397981 */ /* 0x000162000c1e1500 */
[----:B-1----:R-:W-:-:S03]  /*5770*/  IMAD.WIDE R58, R8, 0x2, R226 ;  /* 0x00000002083a7825 */ /* 0x002fc600078e02e2 */
[----:B------:R-:W5:Y:S04]  /*5780*/  LDG.E.U16 R53, desc[UR10][R52.64] ;  /* 0x0000000a34357981 */ /* 0x000f68000c1e1500 */
[----:B------:R1:W5:Y:S01]  /*5790*/  LDG.E.U16 R55, desc[UR10][R66.64] ;  /* 0x0000000a42377981 */ /* 0x000362000c1e1500 */
[----:B0-----:R-:W-:-:S03]  /*57a0*/  IMAD.WIDE R62, R8, 0x2, R186 ;  /* 0x00000002083e7825 */ /* 0x001fc600078e02ba */
[----:B------:R-:W5:Y:S04]  /*57b0*/  LDG.E.U16 R58, desc[UR10][R58.64] ;  /* 0x0000000a3a3a7981 */ /* 0x000f68000c1e1500 */
[----:B------:R0:W5:Y:S01]  /*57c0*/  LDG.E.U16 R52, desc[UR10][R64.64] ;  /* 0x0000000a40347981 */ /* 0x000162000c1e1500 */
[----:B-1----:R-:W-:-:S03]  /*57d0*/  IMAD.WIDE R66, R8, 0x2, R150 ;  /* 0x0000000208427825 */ /* 0x002fc600078e0296 */
[----:B------:R-:W5:Y:S04]  /*57e0*/  LDG.E.U16 R62, desc[UR10][R62.64] ;  /* 0x0000000a3e3e7981 */ /* 0x000f68000c1e1500 */
[----:B------:R-:W5:Y:S01]  /*57f0*/  LDG.E.U16 R59, desc[UR10][R60.64] ;  /* 0x0000000a3c3b7981 */ /* 0x000f62000c1e1500 */
[----:B0-----:R-:W-:-:S04]  /*5800*/  IMAD.WIDE R64, R8, 0x2, R170 ;  /* 0x0000000208407825 */ /* 0x001fc800078e02aa */
[C---:B----4-:R-:W-:Y:S01]  /*5810*/  IMAD.WIDE R68, R8.reuse, 0x2, R68 ;  /* 0x0000000208447825 */ /* 0x050fe200078e0244 */
[----:B------:R0:W4:Y:S03]  /*5820*/  LDG.E.U16 R63, desc[UR10][R66.64] ;  /* 0x0000000a423f7981 */ /* 0x000126000c1e1500 */
[C---:B------:R-:W-:Y:S01]  /*5830*/  IMAD.WIDE R70, R8.reuse, 0x2, R70 ;  /* 0x0000000208467825 */ /* 0x040fe200078e0246 */
[----:B------:R-:W4:Y:S03]  /*5840*/  LDG.E.U16 R64, desc[UR10][R64.64] ;  /* 0x0000000a40407981 */ /* 0x000f26000c1e1500 */
[C---:B------:R-:W-:Y:S02]  /*5850*/  IMAD.WIDE R186, R8.reuse, 0x2, R228 ;  /* 0x0000000208ba7825 */ /* 0x040fe400078e02e4 */
[----:B------:R-:W4:Y:S02]  /*5860*/  LDG.E.U16 R70, desc[UR10][R70.64] ;  /* 0x0000000a46467981 */ /* 0x000f24000c1e1500 */
[----:B0-----:R-:W-:-:S04]  /*5870*/  IMAD.WIDE R66, R8, 0x2, R148 ;  /* 0x0000000208427825 */ /* 0x001fc800078e0294 */
[C---:B------:R-:W-:Y:S02]  /*5880*/  IMAD.WIDE R148, R8.reuse, 0x2, R248 ;  /* 0x0000000208947825 */ /* 0x040fe400078e02f8 */
[----:B------:R-:W4:Y:S02]  /*5890*/  LDG.E.U16 R67, desc[UR10][R66.64] ;  /* 0x0000000a42437981 */ /* 0x000f24000c1e1500 */
[C---:B------:R-:W-:Y:S02]  /*58a0*/  IMAD.WIDE R150, R8.reuse, 0x2, R250 ;  /* 0x0000000208967825 */ /* 0x040fe400078e02fa */
[----:B------:R0:W4:Y:S02]  /*58b0*/  LDG.E.U16 R71, desc[UR10][R148.64] ;  /* 0x0000000a94477981 */ /* 0x000124000c1e1500 */
[----:B------:R-:W-:-:S04]  /*58c0*/  IMAD.WIDE R170, R8, 0x2, R220 ;  /* 0x0000000208aa7825 */ /* 0x000fc800078e02dc */
[----:B0-----:R-:W-:-:S04]  /*58d0*/  IMAD.WIDE R148, R8, 0x2, R216 ;  /* 0x0000000208947825 */ /* 0x001fc800078e02d8 */
[----:B------:R-:W-:-:S04]  /*58e0*/  IMAD.WIDE R192, R8, 0x2, R208 ;  /* 0x0000000208c07825 */ /* 0x000fc800078e02d0 */
[----:B------:R-:W-:-:S04]  /*58f0*/  IMAD.WIDE R190, R8, 0x2, R202 ;  /* 0x0000000208be7825 */ /* 0x000fc800078e02ca */
[----:B------:R-:W-:-:S06]  /*5900*/  IMAD.WIDE R194, R8, 0x2, R178 ;  /* 0x0000000208c27825 */ /* 0x000fcc00078e02b2 */
[----:B------:R-:W4:Y:S01]  /*5910*/  LDG.E.U16 R194, desc[UR10][R194.64] ;  /* 0x0000000ac2c27981 */ /* 0x000f22000c1e1500 */
[----:B------:R-:W-:-:S05]  /*5920*/  IMAD.WIDE R72, R8, 0x2, R72 ;  /* 0x0000000208487825 */ /* 0x000fca00078e0248 */
[----:B------:R0:W4:Y:S02]  /*5930*/  LDG.E.U16 R66, desc[UR10][R72.64] ;  /* 0x0000000a48427981 */ /* 0x000124000c1e1500 */
[----:B0-----:R-:W-:-:S06]  /*5940*/  IMAD.WIDE R72, R8, 0x2, R246 ;  /* 0x0000000208487825 */ /* 0x001fcc00078e02f6 */
[----:B------:R-:W4:Y:S01]  /*5950*/  LDG.E.U16 R73, desc[UR10][R72.64] ;  /* 0x0000000a48497981 */ /* 0x000f22000c1e1500 */
[----:B---3--:R-:W-:-:S05]  /*5960*/  IMAD.WIDE R74, R8, 0x2, R74 ;  /* 0x00000002084a7825 */ /* 0x008fca00078e024a */
[----:B------:R0:W3:Y:S02]  /*5970*/  LDG.E.U16 R65, desc[UR10][R74.64] ;  /* 0x0000000a4a417981 */ /* 0x0000e4000c1e1500 */
[----:B0-----:R-:W-:-:S06]  /*5980*/  IMAD.WIDE R74, R8, 0x2, R236 ;  /* 0x00000002084a7825 */ /* 0x001fcc00078e02ec */
[----:B------:R-:W3:Y:S01]  /*5990*/  LDG.E.U16 R74, desc[UR10][R74.64] ;  /* 0x0000000a4a4a7981 */ /* 0x000ee2000c1e1500 */
[----:B--2---:R-:W-:-:S03]  /*59a0*/  IMAD.WIDE R60, R8, 0x2, R188 ;  /* 0x00000002083c7825 */ /* 0x004fc600078e02bc */
[----:B------:R0:W2:Y:S04]  /*59b0*/  LDG.E.U16 R189, desc[UR10][R170.64] ;  /* 0x0000000aaabd7981 */ /* 0x0000a8000c1e1500 */
[----:B------:R-:W2:Y:S04]  /*59c0*/  LDG.E.U16 R61, desc[UR10][R60.64] ;  /* 0x0000000a3c3d7981 */ /* 0x000ea8000c1e1500 */
[----:B------:R1:W2:Y:S04]  /*59d0*/  LDG.E.U16 R75, desc[UR10][R186.64] ;  /* 0x0000000aba4b7981 */ /* 0x0002a8000c1e1500 */
[----:B------:R-:W2:Y:S04]  /*59e0*/  LDG.E.U16 R188, desc[UR10][R148.64] ;  /* 0x0000000a94bc7981 */ /* 0x000ea8000c1e1500 */
[----:B------:R5:W2:Y:S01]  /*59f0*/  LDG.E.U16 R60, desc[UR10][R68.64] ;  /* 0x0000000a443c7981 */ /* 0x000aa2000c1e1500 */
[----:B0-----:R-:W-:-:S04]  /*5a00*/  IMAD.WIDE R170, R8, 0x2, R204 ;  /* 0x0000000208aa7825 */ /* 0x001fc800078e02cc */
[C---:B-1----:R-:W-:Y:S02]  /*5a10*/  IMAD.WIDE R186, R8.reuse, 0x2, R212 ;  /* 0x0000000208ba7825 */ /* 0x042fe400078e02d4 */
[----:B------:R-:W2:Y:S02]  /*5a20*/  LDG.E.U16 R171, desc[UR10][R170.64] ;  /* 0x0000000aaaab7981 */ /* 0x000ea4000c1e1500 */
[C---:B-----5:R-:W-:Y:S02]  /*5a30*/  IMAD.WIDE R68, R8.reuse, 0x2, R146 ;  /* 0x0000000208447825 */ /* 0x060fe400078e0292 */
[----:B------:R-:W5:Y:S04]  /*5a40*/  LDG.E.U16 R187, desc[UR10][R186.64] ;  /* 0x0000000ababb7981 */ /* 0x000f68000c1e1500 */
[----:B------:R-:W2:Y:S01]  /*5a50*/  LDG.E.U16 R68, desc[UR10][R68.64] ;  /* 0x0000000a44447981 */ /* 0x000ea2000c1e1500 */
[----:B------:R-:W-:-:S03]  /*5a60*/  IMAD.WIDE R148, R8, 0x2, R198 ;  /* 0x0000000208947825 */ /* 0x000fc600078e02c6 */
[----:B------:R0:W2:Y:S04]  /*5a70*/  LDG.E.U16 R170, desc[UR10][R190.64] ;  /* 0x0000000abeaa7981 */ /* 0x0000a8000c1e1500 */
[----:B------:R1:W2:Y:S04]  /*5a80*/  LDG.E.U16 R186, desc[UR10][R192.64] ;  /* 0x0000000ac0ba7981 */ /* 0x0002a8000c1e1500 */
[----:B------:R1:W2:Y:S01]  /*5a90*/  LDG.E.U16 R69, desc[UR10][R150.64] ;  /* 0x0000000a96457981 */ /* 0x0002a2000c1e1500 */
[----:B0-----:R-:W-:-:S04]  /*5aa0*/  IMAD.WIDE R190, R8, 0x2, R182 ;  /* 0x0000000208be7825 */ /* 0x001fc800078e02b6 */
[C---:B-1----:R-:W-:Y:S01]  /*5ab0*/  IMAD.WIDE R192, R8.reuse, 0x2, R180 ;  /* 0x0000000208c07825 */ /* 0x042fe200078e02b4 */
[----:B------:R0:W3:Y:S03]  /*5ac0*/  LDG.E.U16 R197, desc[UR10][R190.64] ;  /* 0x0000000abec57981 */ /* 0x0000e6000c1e1500 */
[C---:B------:R-:W-:Y:S01]  /*5ad0*/  IMAD.WIDE R150, R8.reuse, 0x2, R224 ;  /* 0x0000000208967825 */ /* 0x040fe200078e02e0 */
[----:B------:R1:W3:Y:S05]  /*5ae0*/  LDG.E.U16 R200, desc[UR10][R192.64] ;  /* 0x0000000ac0c87981 */ /* 0x0002ea000c1e1500 */
[----:B------:R-:W3:Y:S01]  /*5af0*/  LDG.E.U16 R150, desc[UR10][R150.64] ;  /* 0x0000000a96967981 */ /* 0x000ee2000c1e1500 */
[----:B0-----:R-:W-:-:S04]  /*5b00*/  IMAD.WIDE R190, R8, 0x2, R174 ;  /* 0x0000000208be7825 */ /* 0x001fc800078e02ae */
[C---:B-1----:R-:W-:Y:S01]  /*5b10*/  IMAD.WIDE R192, R8.reuse, 0x2, R172 ;  /* 0x0000000208c07825 */ /* 0x042fe200078e02ac */
[----:B------:R-:W5:Y:S04]  /*5b20*/  LDG.E.U16 R201, desc[UR10][R190.64] ;  /* 0x0000000abec97981 */ /* 0x000f68000c1e1500 */
[----:B------:R0:W5:Y:S04]  /*5b30*/  LDG.E.U16 R151, desc[UR10][R148.64] ;  /* 0x0000000a94977981 */ /* 0x000168000c1e1500 */
[----:B------:R1:W5:Y:S01]  /*5b40*/  LDG.E.U16 R206, desc[UR10][R192.64] ;  /* 0x0000000ac0ce7981 */ /* 0x000362000c1e1500 */
[----:B0-----:R-:W-:-:S05]  /*5b50*/  IMAD.WIDE R148, R8, 0x2, R184 ;  /* 0x0000000208947825 */ /* 0x001fca00078e02b8 */
[----:B------:R0:W5:Y:S01]  /*5b60*/  LDG.E.U16 R196, desc[UR10][R148.64] ;  /* 0x0000000a94c47981 */ /* 0x000162000c1e1500 */
[----:B-1----:R-:W-:-:S04]  /*5b70*/  IMAD.WIDE R192, R8, 0x2, R20 ;  /* 0x0000000208c07825 */ /* 0x002fc800078e0214 */
[C---:B------:R-:W-:Y:S01]  /*5b80*/  IMAD.WIDE R190, R8.reuse, 0x2, R18 ;  /* 0x0000000208be7825 */ /* 0x040fe200078e0212 */
[----:B------:R1:W5:Y:S03]  /*5b90*/  LDG.E.U16 R211, desc[UR10][R192.64] ;  /* 0x0000000ac0d37981 */ /* 0x000366000c1e1500 */
[C---:B0-----:R-:W-:Y:S01]  /*5ba0*/  IMAD.WIDE R148, R8.reuse, 0x2, R176 ;  /* 0x0000000208947825 */ /* 0x041fe200078e02b0 */
[----:B------:R0:W5:Y:S04]  /*5bb0*/  LDG.E.U16 R210, desc[UR10][R190.64] ;  /* 0x0000000abed27981 */ /* 0x000168000c1e1500 */
[----:B------:R0:W5:Y:S01]  /*5bc0*/  LDG.E.U16 R195, desc[UR10][R148.64] ;  /* 0x0000000a94c37981 */ /* 0x000162000c1e1500 */
[----:B-1----:R-:W-:-:S04]  /*5bd0*/  IMAD.WIDE R192, R8, 0x2, R26 ;  /* 0x0000000208c07825 */ /* 0x002fc800078e021a */
[C---:B0-----:R-:W-:Y:S01]  /*5be0*/  IMAD.WIDE R190, R8.reuse, 0x2, R24 ;  /* 0x0000000208be7825 */ /* 0x041fe200078e0218 */
[----:B------:R0:W5:Y:S03]  /*5bf0*/  LDG.E.U16 R218, desc[UR10][R192.64] ;  /* 0x0000000ac0da7981 */ /* 0x000166000c1e1500 */
[C---:B------:R-:W-:Y:S01]  /*5c00*/  IMAD.WIDE R148, R8.reuse, 0x2, R16 ;  /* 0x0000000208947825 */ /* 0x040fe200078e0210 */
[----:B------:R1:W5:Y:S04]  /*5c10*/  LDG.E.U16 R215, desc[UR10][R190.64] ;  /* 0x0000000abed77981 */ /* 0x000368000c1e1500 */
[----:B------:R1:W5:Y:S01]  /*5c20*/  LDG.E.U16 R207, desc[UR10][R148.64] ;  /* 0x0000000a94cf7981 */ /* 0x000362000c1e1500 */
[----:B0-----:R-:W-:-:S04]  /*5c30*/  IMAD.WIDE R192, R8, 0x2, R32 ;  /* 0x0000000208c07825 */ /* 0x001fc800078e0220 */
[C---:B-1----:R-:W-:Y:S01]  /*5c40*/  IMAD.WIDE R190, R8.reuse, 0x2, R30 ;  /* 0x0000000208be7825 */ /* 0x042fe200078e021e */
        /* <DEDUP_REMOVED lines=13> */
[C---:B----4-:R-:W-:Y:S01]  /*5d20*/  IMAD.WIDE R148, R8.reuse, 0x2, R34 ;  /* 0x0000000208947825 */ /* 0x050fe200078e0222 */
[----:B------:R-:W4:Y:S04]  /*5d30*/  LDG.E.U16 R234, desc[UR10][R190.64] ;  /* 0x0000000abeea7981 */ /* 0x000f28000c1e1500 */
[----:B------:R1:W4:Y:S01]  /*5d40*/  LDG.E.U16 R226, desc[UR10][R148.64] ;  /* 0x0000000a94e27981 */ /* 0x000322000c1e1500 */
[----:B------:R-:W-:-:S04]  /*5d50*/  IMAD.WIDE R146, R8, 0x2, R244 ;  /* 0x0000000208927825 */ /* 0x000fc800078e02f4 */
[C---:B0-----:R-:W-:Y:S01]  /*5d60*/  IMAD.WIDE R192, R8.reuse, 0x2, R158 ;  /* 0x0000000208c07825 */ /* 0x041fe200078e029e */
[----:B------:R0:W4:Y:S03]  /*5d70*/  LDG.E.U16 R72, desc[UR10][R146.64] ;  /* 0x0000000a92487981 */ /* 0x000126000c1e1500 */
[C---:B-1----:R-:W-:Y:S01]  /*5d80*/  IMAD.WIDE R148, R8.reuse, 0x2, R140 ;  /* 0x0000000208947825 */ /* 0x042fe200078e028c */
[----:B------:R1:W4:Y:S03]  /*5d90*/  LDG.E.U16 R238, desc[UR10][R192.64] ;  /* 0x0000000ac0ee7981 */ /* 0x000326000c1e1500 */
[C---:B------:R-:W-:Y:S01]  /*5da0*/  IMAD.WIDE R190, R8.reuse, 0x2, R156 ;  /* 0x0000000208be7825 */ /* 0x040fe200078e029c */
[----:B------:R1:W4:Y:S03]  /*5db0*/  LDG.E.U16 R231, desc[UR10][R148.64] ;  /* 0x0000000a94e77981 */ /* 0x000326000c1e1500 */
[C---:B0-----:R-:W-:Y:S01]  /*5dc0*/  IMAD.WIDE R146, R8.reuse, 0x2, R232 ;  /* 0x0000000208927825 */ /* 0x041fe200078e02e8 */
[----:B------:R0:W4:Y:S03]  /*5dd0*/  LDG.E.U16 R241, desc[UR10][R190.64] ;  /* 0x0000000abef17981 */ /* 0x000126000c1e1500 */
[----:B-1----:R-:W-:-:S02]  /*5de0*/  IMAD.WIDE R192, R8, 0x2, R164 ;  /* 0x0000000208c07825 */ /* 0x002fc400078e02a4 */
[----:B------:R-:W4:Y:S02]  /*5df0*/  LDG.E.U16 R147, desc[UR10][R146.64] ;  /* 0x0000000a92937981 */ /* 0x000f24000c1e1500 */
[C---:B------:R-:W-:Y:S02]  /*5e00*/  IMAD.WIDE R148, R8.reuse, 0x2, R154 ;  /* 0x0000000208947825 */ /* 0x040fe400078e029a */
[----:B------:R-:W4:Y:S02]  /*5e10*/  LDG.E.U16 R192, desc[UR10][R192.64] ;  /* 0x0000000ac0c07981 */ /* 0x000f24000c1e1500 */
[C---:B0-----:R-:W-:Y:S02]  /*5e20*/  IMAD.WIDE R190, R8.reuse, 0x2, R162 ;  /* 0x0000000208be7825 */ /* 0x041fe400078e02a2 */
[----:B------:R0:W4:Y:S04]  /*5e30*/  LDG.E.U16 R239, desc[UR10][R148.64] ;  /* 0x0000000a94ef7981 */ /* 0x000128000c1e1500 */
[----:B------:R1:W4:Y:S01]  /*5e40*/  LDG.E.U16 R242, desc[UR10][R190.64] ;  /* 0x0000000abef27981 */ /* 0x000322000c1e1500 */
[----:B0-----:R-:W-:Y:S01]  /*5e50*/  IMAD.WIDE R148, R8, 0x2, R160 ;  /* 0x0000000208947825 */ /* 0x001fe200078e02a0 */
[----:B------:R-:W-:-:S02]  /*5e60*/  SHF.L.U32 R193, R243, 0x3, RZ ;  /* 0x00000003f3c17819 */ /* 0x000fc400000006ff */
[----:B-1----:R-:W-:Y:S04]  /*5e70*/  LDS R190, [R11+0x8000] ;  /* 0x008000000bbe7984 */ /* 0x002fe80000000800 */
[----:B------:R0:W4:Y:S04]  /*5e80*/  LDG.E.U16 R240, desc[UR10][R148.64] ;  /* 0x0000000a94f07981 */ /* 0x000128000c1e1500 */
[----:B------:R-:W1:Y:S01]  /*5e90*/  LDS R191, [R11+0x8080] ;  /* 0x008080000bbf7984 */ /* 0x000e620000000800 */
[----:B------:R-:W-:Y:S02]  /*5ea0*/  LOP3.LUT R193, R193, 0x30, RZ, 0xc0, !PT ;  /* 0x00000030c1c17812 */ /* 0x000fe400078ec0ff */
[C---:B------:R-:W-:Y:S01]  /*5eb0*/  LOP3.LUT R146, R243.reuse, 0xe0, RZ, 0xc0, !PT ;  /* 0x000000e0f3927812 */ /* 0x040fe200078ec0ff */
[C---:B0-----:R-:W-:Y:S01]  /*5ec0*/  IMAD.SHL.U32 R148, R243.reuse, 0x2, RZ ;  /* 0x00000002f3947824 */ /* 0x041fe200078e00ff */
[----:B------:R-:W-:-:S02]  /*5ed0*/  LOP3.LUT R149, R243, 0x7, RZ, 0xc0, !PT ;  /* 0x00000007f3957812 */ /* 0x000fc400078ec0ff */
[----:B------:R-:W-:Y:S02]  /*5ee0*/  LEA R146, R146, UR6, 0x4 ;  /* 0x0000000692927c11 */ /* 0x000fe4000f8e20ff */
[----:B------:R-:W-:Y:S02]  /*5ef0*/  SHF.L.U32 R149, R149, 0x6, RZ ;  /* 0x0000000695957819 */ /* 0x000fe400000006ff */
[----:B------:R-:W-:Y:S01]  /*5f00*/  LOP3.LUT R148, R193, 0x30, R148, 0x78, !PT ;  /* 0x00000030c1947812 */ /* 0x000fe200078e7894 */
[----:B------:R-:W-:-:S03]  /*5f10*/  FADD R9, -R2, R9 ;  /* 0x0000000902097221 */ /* 0x000fc60000000100 */
[----:B------:R-:W-:Y:S01]  /*5f20*/  IADD3 R146, PT, PT, R149, R146, R148 ;  /* 0x0000009295927210 */ /* 0x000fe20007ffe094 */
[----:B------:R-:W-:Y:S01]  /*5f30*/  FADD R148, -R0, R10 ;  /* 0x0000000a00947221 */ /* 0x000fe20000000100 */
[----:B------:R-:W-:-:S03]  /*5f40*/  FMUL R9, R9, 1.4426950216293334961 ;  /* 0x3fb8aa3b09097820 */ /* 0x000fc60000400000 */
[----:B------:R-:W-:Y:S01]  /*5f50*/  FMUL R148, R148, 1.4426950216293334961 ;  /* 0x3fb8aa3b94947820 */ /* 0x000fe20000400000 */
[----:B------:R-:W-:Y:S08]  /*5f60*/  MUFU.EX2 R149, R9 ;  /* 0x0000000900957308 */ /* 0x000ff00000000800 */
[----:B------:R-:W1:Y:S01]  /*5f70*/  MUFU.EX2 R148, R148 ;  /* 0x0000009400947308 */ /* 0x000e620000000800 */
[----:B------:R-:W-:-:S04]  /*5f80*/  LOP3.LUT R10, R243, 0x1f, RZ, 0xc0, !PT ;  /* 0x0000001ff30a7812 */ /* 0x000fc800078ec0ff */
[----:B------:R-:W-:Y:S01]  /*5f90*/  LEA R10, R10, UR6, 0x6 ;  /* 0x000000060a0a7c11 */ /* 0x000fe2000f8e30ff */
[----:B-1----:R-:W-:Y:S01]  /*5fa0*/  FFMA2 R166, R166.F32x2.HI_LO, R148.F32x2.HI_LO, R190.F32x2.HI_LO ;  /* 0x00000094a6a67249 */ /* 0x002fe200000000be */
[----:B------:R-:W-:-:S04]  /*5fb0*/  LOP3.LUT R191, R243, 0x60, RZ, 0xc0, !PT ;  /* 0x00000060f3bf7812 */ /* 0x000fc800078ec0ff */
[----:B------:R-:W-:-:S04]  /*5fc0*/  SHF.R.U32.HI R191, RZ, 0x1, R191 ;  /* 0x00000001ffbf7819 */ /* 0x000fc800000116bf */
[----:B------:R-:W-:-:S05]  /*5fd0*/  LOP3.LUT R191, R193, R191, RZ, 0x3c, !PT ;  /* 0x000000bfc1bf7212 */ /* 0x000fca00078e3cff */
[----:B------:R-:W-:Y:S02]  /*5fe0*/  IMAD.IADD R191, R191, 0x1, R10 ;  /* 0x00000001bfbf7824 */ /* 0x000fe400078e020a */
[----:B------:R-:W-:Y:S04]  /*5ff0*/  LDS R10, [R11+0x8100] ;  /* 0x008100000b0a7984 */ /* 0x000fe80000000800 */
[----:B------:R-:W-:Y:S01]  /*6000*/  LDS R11, [R11+0x8180] ;  /* 0x008180000b0b7984 */ /* 0x000fe20000000800 */
[----:B------:R-:W-:Y:S01]  /*6010*/  LOP3.LUT R190, R243, 0xc0, RZ, 0xc0, !PT ;  /* 0x000000c0f3be7812 */ /* 0x000fe200078ec0ff */
[----:B------:R-:W-:-:S03]  /*6020*/  IMAD.SHL.U32 R41, R41, 0x2, RZ ;  /* 0x0000000229297824 */ /* 0x000fc600078e00ff */
[----:B------:R-:W-:Y:S02]  /*6030*/  SHF.R.U32.HI R190, RZ, 0x2, R190 ;  /* 0x00000002ffbe7819 */ /* 0x000fe400000116be */
[----:B------:R-:W-:Y:S02]  /*6040*/  F2FP.F16.F32.PACK_AB R40, R43, R40 ;  /* 0x000000282b28723e */ /* 0x000fe400000000ff */
[----:B------:R-:W-:Y:S01]  /*6050*/  LOP3.LUT R190, R41, R190, RZ, 0x3c, !PT ;  /* 0x000000be29be7212 */ /* 0x000fe200078e3cff */
[----:B------:R-:W-:Y:S01]  /*6060*/  BAR.SYNC.DEFER_BLOCKING 0x0 ;  /* 0x0000000000007b1d */ /* 0x000fe20000010000 */
[----:B------:R-:W-:Y:S02]  /*6070*/  F2FP.F16.F32.PACK_AB R41, R44, R42 ;  /* 0x0000002a2c29723e */ /* 0x000fe400000000ff */
[----:B------:R-:W-:Y:S02]  /*6080*/  F2FP.F16.F32.PACK_AB R42, R46, R45 ;  /* 0x0000002d2e2a723e */ /* 0x000fe400000000ff */
[----:B------:R-:W-:-:S02]  /*6090*/  F2FP.F16.F32.PACK_AB R43, R47, R48 ;  /* 0x000000302f2b723e */ /* 0x000fc400000000ff */
[----:B------:R-:W-:Y:S01]  /*60a0*/  SHF.L.U32 R9, R243, 0x6, RZ ;  /* 0x00000006f3097819 */ /* 0x000fe200000006ff */
        /* <DEDUP_REMOVED lines=11> */
[----:B--2---:R-:W-:Y:S04]  /*6160*/  STS.U16 [R190+UR6+0x9600], R61 ;  /* 0x0096003dbe007988 */ /* 0x004fe80008000406 */
[----:B------:R-:W-:Y:S04]  /*6170*/  STS.U16 [R190+UR6+0x9800], R60 ;  /* 0x0098003cbe007988 */ /* 0x000fe80008000406 */
[----:B------:R-:W-:Y:S04]  /*6180*/  STS.U16 [R190+UR6+0x9a00], R62 ;  /* 0x009a003ebe007988 */ /* 0x000fe80008000406 */
[----:B------:R-:W-:Y:S04]  /*6190*/  STS.U16 [R190+UR6+0x9c00], R64 ;  /* 0x009c0040be007988 */ /* 0x000fe80008000406 */
[----:B------:R-:W-:Y:S04]  /*61a0*/  STS.U16 [R190+UR6+0x9e00], R63 ;  /* 0x009e003fbe007988 */ /* 0x000fe80008000406 */
[----:B---3--:R-:W-:Y:S04]  /*61b0*/  STS.U16 [R190+UR6+0xa000], R65 ;  /* 0x00a00041be007988 */ /* 0x008fe80008000406 */
        /* <DEDUP_REMOVED lines=12> */
[----:B-----5:R-:W-:Y:S04]  /*6280*/  STS.U16 [R190+UR6+0xbe00], R187 ;  /* 0x00be00bbbe007988 */ /* 0x020fe80008000406 */
        /* <DEDUP_REMOVED lines=8> */
[----:B----4-:R-:W-:Y:S04]  /*6310*/  STS.U16 [R190+UR6+0xb000], R72 ;  /* 0x00b00048be007988 */ /* 0x010fe80008000406 */
        /* <DEDUP_REMOVED lines=25> */
[----:B------:R-:W-:Y:S01]  /*64b0*/  STSM.16.M88.4 [R191+0x10000], R40 ;  /* 0x01000028bf007844 */ /* 0x000fe20000000200 */
[----:B------:R-:W-:Y:S01]  /*64c0*/  BAR.SYNC.DEFER_BLOCKING 0x0 ;  /* 0x0000000000007b1d */ /* 0x000fe20000010000 */
[----:B------:R-:W-:-:S04]  /*64d0*/  LOP3.LUT R9, R193, 0x3c0, R9, 0xf8, !PT ;  /* 0x000003c0c1097812 */ /* 0x000fc800078ef809 */
[----:B------:R-:W-:-:S05]  /*64e0*/  LOP3.LUT R9, R9, 0x10, R243, 0x78, !PT ;  /* 0x0000001009097812 */ /* 0x000fca00078e78f3 */
[----:B------:R-:W-:Y:S04]  /*64f0*/  LDSM.16.M88.4 R72, [R9+UR6+0x10000] ;  /* 0x010000060948783b */ /* 0x000fe80008000200 */
[----:B------:R-:W1:Y:S04]  /*6500*/  LDSM.16.M88.4 R68, [R146+0x8000] ;  /* 0x008000009244783b */ /* 0x000e680000000200 */
[----:B------:R-:W2:Y:S04]  /*6510*/  LDSM.16.M88.4 R64, [R146+0x9000] ;  /* 0x009000009240783b */ /* 0x000ea80000000200 */
[----:B------:R-:W3:Y:S04]  /*6520*/  LDSM.16.M88.4 R60, [R146+0xa000] ;  /* 0x00a00000923c783b */ /* 0x000ee80000000200 */
[----:B------:R-:W4:Y:S04]  /*6530*/  LDSM.16.M88.4 R56, [R146+0xb000] ;  /* 0x00b000009238783b */ /* 0x000f280000000200 */
[----:B------:R-:W5:Y:S04]  /*6540*/  LDSM.16.M88.4 R52, [R146+0xc000] ;  /* 0x00c000009234783b */ /* 0x000f680000000200 */
[----:B------:R-:W1:Y:S04]  /*6550*/  LDSM.16.M88.4 R48, [R146+0xd000] ;  /* 0x00d000009230783b */ /* 0x000e680000000200 */
[----:B------:R-:W1:Y:S04]  /*6560*/  LDSM.16.M88.4 R44, [R146+0xe000] ;  /* 0x00e00000922c783b */ /* 0x000e680000000200 */
[----:B------:R-:W1:Y:S01]  /*6570*/  LDSM.16.M88.4 R40, [R146+0xf000] ;  /* 0x00f000009228783b */ /* 0x000e620000000200 */
[----:B0-----:R-:W-:Y:S01]  /*6580*/  FADD R151, -R3, R145 ;  /* 0x0000009103977221 */ /* 0x001fe20000000100 */
[----:B------:R-:W-:-:S02]  /*6590*/  FADD R150, -R4, R144 ;  /* 0x0000009004967221 */ /* 0x000fc40000000100 */
[----:B------:R0:W2:Y:S01]  /*65a0*/  LDSM.16.M88.4 R144, [R9+UR6+0x10400] ;  /* 0x010400060990783b */ /* 0x0000a20008000200 */
[C---:B------:R-:W-:Y:S01]  /*65b0*/  FMUL R136, R148.reuse, R136 ;  /* 0x0000008894887220 */ /* 0x040fe20000400000 */
        /* <DEDUP_REMOVED lines=18> */
[----:B------:R-:W-:Y:S01]  /*66e0*/  FMUL R123, R149, R123 ;  /* 0x0000007b957b7220 */ /* 0x000fe20000400000 */
[----:B------:R-:W-:Y:S01]  /*66f0*/  FMUL R151, R151, 1.4426950216293334961 ;  /* 0x3fb8aa3b97977820 */ /* 0x000fe20000400000 */
[C---:B------:R-:W-:Y:S01]  /*6700*/  FMUL R116, R148.reuse, R116 ;  /* 0x0000007494747220 */ /* 0x040fe20000400000 */
[----:B------:R-:W-:Y:S01]  /*6710*/  FMUL R117, R148, R117 ;  /* 0x0000007594757220 */ /* 0x000fe20000400000 */
[C---:B------:R-:W-:Y:S01]  /*6720*/  FMUL R118, R149.reuse, R118 ;  /* 0x0000007695767220 */ /* 0x040fe20000400000 */
[C---:B------:R-:W-:Y:S01]  /*6730*/  FMUL R119, R149.reuse, R119 ;  /* 0x0000007795777220 */ /* 0x040fe20000400000 */
[----:B------:R-:W-:Y:S01]  /*6740*/  FMUL R150, R150, 1.4426950216293334961 ;  /* 0x3fb8aa3b96967820 */ /* 0x000fe20000400000 */
[C---:B------:R-:W-:Y:S01]  /*6750*/  FMUL R112, R148.reuse, R112 ;  /* 0x0000007094707220 */ /* 0x040fe20000400000 */
[C---:B------:R-:W-:Y:S01]  /*6760*/  FMUL R113, R148.reuse, R113 ;  /* 0x0000007194717220 */ /* 0x040fe20000400000 */
[C---:B------:R-:W-:Y:S01]  /*6770*/  FMUL R114, R149.reuse, R114 ;  /* 0x0000007295727220 */ /* 0x040fe20000400000 */
[C---:B------:R-:W-:Y:S01]  /*6780*/  FMUL R115, R149.reuse, R115 ;  /* 0x0000007395737220 */ /* 0x040fe20000400000 */
[C---:B------:R-:W-:Y:S01]  /*6790*/  FMUL R108, R148.reuse, R108 ;  /* 0x0000006c946c7220 */ /* 0x040fe20000400000 */
[----:B------:R-:W-:Y:S01]  /*67a0*/  FMUL R109, R148, R109 ;  /* 0x0000006d946d7220 */ /* 0x000fe20000400000 */
[C---:B------:R-:W-:Y:S01]  /*67b0*/  FMUL R110, R149.reuse, R110 ;  /* 0x0000006e956e7220 */ /* 0x040fe20000400000 */
[----:B------:R-:W-:Y:S01]  /*67c0*/  FMUL R111, R149, R111 ;  /* 0x0000006f956f7220 */ /* 0x000fe20000400000 */
[----:B0-----:R-:W-:Y:S01]  /*67d0*/  LOP3.LUT R9, R9, 0x20, RZ, 0x3c, !PT ;  /* 0x0000002009097812 */ /* 0x001fe200078e3cff */
[----:B------:R-:W0:Y:S01]  /*67e0*/  MUFU.EX2 R170, R151 ;  /* 0x0000009700aa7308 */ /* 0x000e220000000800 */
[C---:B-1----:R-:W-:Y:S07]  /*67f0*/  HMMA.16816.F32 R136, R72.reuse, R68, R136 ;  /* 0x000000444888723c */ /* 0x042fee0000001888 */
[----:B------:R1:W0:Y:S01]  /*6800*/  MUFU.EX2 R171, R150 ;  /* 0x0000009600ab7308 */ /* 0x0002220000000800 */
[C---:B--2---:R-:W-:Y:S08]  /*6810*/  HMMA.16816.F32 R132, R72.reuse, R64, R132 ;  /* 0x000000404884723c */ /* 0x044ff00000001884 */
[C---:B---3--:R-:W-:Y:S01]  /*6820*/  HMMA.16816.F32 R128, R72.reuse, R60, R128 ;  /* 0x0000003c4880723c */ /* 0x048fe20000001880 */
[----:B-1----:R-:W1:Y:S07]  /*6830*/  LDSM.16.M88.4 R148, [R9+UR6+0x10000] ;  /* 0x010000060994783b */ /* 0x002e6e0008000200 */
[C---:B----4-:R-:W-:Y:S08]  /*6840*/  HMMA.16816.F32 R124, R72.reuse, R56, R124 ;  /* 0x00000038487c723c */ /* 0x050ff0000000187c */
[C---:B-----5:R-:W-:Y:S08]  /*6850*/  HMMA.16816.F32 R120, R72.reuse, R52, R120 ;  /* 0x000000344878723c */ /* 0x060ff00000001878 */
[C---:B------:R-:W-:Y:S08]  /*6860*/  HMMA.16816.F32 R116, R72.reuse, R48, R116 ;  /* 0x000000304874723c */ /* 0x040ff00000001874 */
[C---:B------:R-:W-:Y:S08]  /*6870*/  HMMA.16816.F32 R112, R72.reuse, R44, R112 ;  /* 0x0000002c4870723c */ /* 0x040ff00000001870 */
[----:B------:R-:W-:Y:S01]  /*6880*/  HMMA.16816.F32 R108, R72, R40, R108 ;  /* 0x00000028486c723c */ /* 0x000fe2000000186c */
[----:B------:R2:W3:Y:S01]  /*6890*/  LDSM.16.M88.4 R72, [R9+UR6+0x10400] ;  /* 0x010400060948783b */ /* 0x0004e20008000200 */
[C---:B0-----:R-:W-:Y:S01]  /*68a0*/  FMUL R104, R170.reuse, R104 ;  /* 0x00000068aa687220 */ /* 0x041fe20000400000 */
        /* <DEDUP_REMOVED lines=31> */
[C---:B------:R-:W-:Y:S01]  /*6aa0*/  HMMA.16816.F32 R104, R144.reuse, R68, R104 ;  /* 0x000000449068723c */ /* 0x040fe20000001868 */
[----:B--2---:R-:W0:Y:S07]  /*6ab0*/  LDC R9, c[0x0][0x3c4] ;  /* 0x0000f100ff097b82 */ /* 0x004e2e0000000800 */
[C---:B------:R-:W-:Y:S08]  /*6ac0*/  HMMA.16816.F32 R100, R144.reuse, R64, R100 ;  /* 0x000000409064723c */ /* 0x040ff00000001864 */
[C---:B------:R-:W-:Y:S08]  /*6ad0*/  HMMA.16816.F32 R96, R144.reuse, R60, R96 ;  /* 0x0000003c9060723c */ /* 0x040ff00000001860 */
[C---:B------:R-:W-:Y:S08]  /*6ae0*/  HMMA.16816.F32 R92, R144.reuse, R56, R92 ;  /* 0x00000038905c723c */ /* 0x040ff0000000185c */
[C---:B------:R-:W-:Y:S08]  /*6af0*/  HMMA.16816.F32 R88, R144.reuse, R52, R88 ;  /* 0x000000349058723c */ /* 0x040ff00000001858 */
[C---:B------:R-:W-:Y:S08]  /*6b00*/  HMMA.16816.F32 R84, R144.reuse, R48, R84 ;  /* 0x000000309054723c */ /* 0x040ff00000001854 */
[C---:B------:R-:W-:Y:S08]  /*6b10*/  HMMA.16816.F32 R80, R144.reuse, R44, R80 ;  /* 0x0000002c9050723c */ /* 0x040ff00000001850 */
[----:B------:R-:W-:Y:S01]  /*6b20*/  HMMA.16816.F32 R76, R144, R40, R76 ;  /* 0x00000028904c723c */ /* 0x000fe2000000184c */
[----:B------:R-:W2:Y:S01]  /*6b30*/  LDC R41, c[0x0][0x3d4] ;  /* 0x0000f500ff297b82 */ /* 0x000ea20000000800 */
[----:B------:R-:W-:-:S06]  /*6b40*/  UIADD3 UR4, UPT, UPT, UR4, 0x20, URZ ;  /* 0x0000002004047890 */ /* 0x000fcc000fffe0ff */
[----:B-1----:R-:W-:Y:S01]  /*6b50*/  HMMA.16816.F32 R136, R148, R70, R136 ;  /* 0x000000469488723c */ /* 0x002fe20000001888 */
[----:B------:R-:W-:-:S07]  /*6b60*/  UISETP.GE.AND UP0, UPT, UR4, UR12, UPT ;  /* 0x0000000c0400728c */ /* 0x000fce000bf06270 */
[C---:B------:R-:W-:Y:S08]  /*6b70*/  HMMA.16816.F32 R132, R148.reuse, R66, R132 ;  /* 0x000000429484723c */ /* 0x040ff00000001884 */
[C---:B------:R-:W-:Y:S08]  /*6b80*/  HMMA.16816.F32 R128, R148.reuse, R62, R128 ;  /* 0x0000003e9480723c */ /* 0x040ff00000001880 */
[C---:B------:R-:W-:Y:S08]  /*6b90*/  HMMA.16816.F32 R124, R148.reuse, R58, R124 ;  /* 0x0000003a947c723c */ /* 0x040ff0000000187c */
[C---:B------:R-:W-:Y:S08]  /*6ba0*/  HMMA.16816.F32 R120, R148.reuse, R54, R120 ;  /* 0x000000369478723c */ /* 0x040ff00000001878 */
[C---:B------:R-:W-:Y:S08]  /*6bb0*/  HMMA.16816.F32 R116, R148.reuse, R50, R116 ;  /* 0x000000329474723c */ /* 0x040ff00000001874 */
[C---:B------:R-:W-:Y:S08]  /*6bc0*/  HMMA.16816.F32 R112, R148.reuse, R46, R112 ;  /* 0x0000002e9470723c */ /* 0x040ff00000001870 */
[----:B------:R-:W-:Y:S08]  /*6bd0*/  HMMA.16816.F32 R108, R148, R42, R108 ;  /* 0x0000002a946c723c */ /* 0x000ff0000000186c */
[C---:B---3--:R-:W-:Y:S08]  /*6be0*/  HMMA.16816.F32 R104, R72.reuse, R70, R104 ;  /* 0x000000464868723c */ /* 0x048ff00000001868 */
[C---:B------:R-:W-:Y:S08]  /*6bf0*/  HMMA.16816.F32 R100, R72.reuse, R66, R100 ;  /* 0x000000424864723c */ /* 0x040ff00000001864 */
[C---:B------:R-:W-:Y:S08]  /*6c00*/  HMMA.16816.F32 R96, R72.reuse, R62, R96 ;  /* 0x0000003e4860723c */ /* 0x040ff00000001860 */
[C---:B------:R-:W-:Y:S08]  /*6c10*/  HMMA.16816.F32 R92, R72.reuse, R58, R92 ;  /* 0x0000003a485c723c */ /* 0x040ff0000000185c */
[C---:B------:R-:W-:Y:S08]  /*6c20*/  HMMA.16816.F32 R88, R72.reuse, R54, R88 ;  /* 0x000000364858723c */ /* 0x040ff00000001858 */
[C---:B------:R-:W-:Y:S08]  /*6c30*/  HMMA.16816.F32 R84, R72.reuse, R50, R84 ;  /* 0x000000324854723c */ /* 0x040ff00000001854 */
[C---:B------:R-:W-:Y:S08]  /*6c40*/  HMMA.16816.F32 R80, R72.reuse, R46, R80 ;  /* 0x0000002e4850723c */ /* 0x040ff00000001850 */
[----:B------:R-:W-:Y:S01]  /*6c50*/  HMMA.16816.F32 R76, R72, R42, R76 ;  /* 0x0000002a484c723c */ /* 0x000fe2000000184c */
[----:B------:R-:W-:-:S02]  /*6c60*/  FFMA2 R168, R168.F32x2.HI_LO, R170.F32x2.HI_LO, R10.F32x2.HI_LO ;  /* 0x000000aaa8a87249 */ /* 0x000fc4000000000a */
[----:B0-----:R-:W-:Y:S01]  /*6c70*/  IMAD R7, R9, 0x20, R7 ;  /* 0x0000002009077824 */ /* 0x001fe200078e0207 */
[----:B--2---:R-:W-:Y:S01]  /*6c80*/  LEA R8, R41, R8, 0x5 ;  /* 0x0000000829087211 */ /* 0x004fe200078e28ff */
[----:B------:R-:W-:Y:S01]  /*6c90*/  IMAD.MOV.U32 R9, RZ, RZ, R2 ;  /* 0x000000ffff097224 */ /* 0x000fe200078e0002 */
[----:B------:R-:W-:Y:S01]  /*6ca0*/  MOV R10, R0 ;  /* 0x00000000000a7202 */ /* 0x000fe20000000f00 */
[----:B------:R-:W-:Y:S01]  /*6cb0*/  IMAD.MOV.U32 R144, RZ, RZ, R4 ;  /* 0x000000ffff907224 */ /* 0x000fe200078e0004 */
[----:B------:R-:W-:Y:S01]  /*6cc0*/  MOV R145, R3 ;  /* 0x0000000300917202 */ /* 0x000fe20000000f00 */
[----:B------:R-:W-:Y:S11]  /*6cd0*/  BRA.U !UP0, `(.L_x_1) ;  /* 0xffffffc508947547 */ /* 0x000ff6000b83ffff */
.L_x_0:
[----:B------:R-:W0:Y:S01]  /*6ce0*/  S2R R49, SR_TID.X ;  /* 0x0000000000317919 */ /* 0x000e220000002100 */
[----:B------:R-:W1:Y:S01]  /*6cf0*/  LDC R28, c[0x0][0x3e8] ;  /* 0x0000fa00ff1c7b82 */ /* 0x000e620000000800 */
[C---:B------:R-:W-:Y:S01]  /*6d00*/  FSETP.GT.AND P1, PT, |R167|.reuse, 8.50705917302346158658e+37, PT ;  /* 0x7e800000a700780b */ /* 0x040fe20003f24200 */
[----:B------:R-:W-:Y:S01]  /*6d10*/  IMAD.MOV.U32 R143, RZ, RZ, R125 ;  /* 0x000000ffff8f7224 */ /* 0x000fe200078e007d */
[C---:B------:R-:W-:Y:S01]  /*6d20*/  FSETP.GEU.AND P4, PT, |R167|.reuse, 1.175494350822287508e-38, PT ;  /* 0x00800000a700780b */ /* 0x040fe20003f8e200 */
[----:B------:R-:W-:Y:S01]  /*6d30*/  IMAD.MOV.U32 R71, RZ, RZ, R139 ;  /* 0x000000ffff477224 */ /* 0x000fe200078e008b */
[----:B------:R-:W-:Y:S01]  /*6d40*/  FSETP.GEU.AND P2, PT, R167, 1.175494350822287508e-38, PT ;  /* 0x00800000a700780b */ /* 0x000fe20003f4e000 */
[----:B------:R-:W-:Y:S01]  /*6d50*/  IMAD.MOV.U32 R15, RZ, RZ, R131 ;  /* 0x000000ffff0f7224 */ /* 0x000fe200078e0083 */
[----:B------:R-:W-:Y:S01]  /*6d60*/  MOV R41, R135 ;  /* 0x0000008700297202 */ /* 0x000fe20000000f00 */
[----:B------:R-:W-:Y:S01]  /*6d70*/  IMAD.MOV.U32 R17, RZ, RZ, R119 ;  /* 0x000000ffff117224 */ /* 0x000fe200078e0077 */
[----:B------:R-:W-:Y:S01]  /*6d80*/  MOV R13, R123 ;  /* 0x0000007b000d7202 */ /* 0x000fe20000000f00 */
[----:B------:R-:W-:Y:S01]  /*6d90*/  IMAD.MOV.U32 R11, RZ, RZ, R111 ;  /* 0x000000ffff0b7224 */ /* 0x000fe200078e006f */
[----:B------:R-:W-:Y:S01]  /*6da0*/  MOV R125, R115 ;  /* 0x00000073007d7202 */ /* 0x000fe20000000f00 */
[C---:B------:R-:W-:Y:S01]  /*6db0*/  FMUL R30, R166.reuse, 8388608 ;  /* 0x4b000000a61e7820 */ /* 0x040fe20000400000 */
[----:B------:R-:W-:Y:S01]  /*6dc0*/  FSETP.GT.AND P3, PT, |R166|, 8.50705917302346158658e+37, PT ;  /* 0x7e800000a600780b */ /* 0x000fe20003f64200 */
[----:B------:R-:W-:Y:S01]  /*6dd0*/  @P1 FMUL R11, R11, 0.25 ;  /* 0x3e8000000b0b1820 */ /* 0x000fe20000400000 */
        /* <DEDUP_REMOVED lines=15> */
[----:B------:R-:W-:Y:S01]  /*6ed0*/  FSETP.GEU.AND P5, PT, |R166|, 1.175494350822287508e-38, PT ;  /* 0x00800000a600780b */ /* 0x000fe20003fae200 */
[C---:B0-----:R-:W-:Y:S01]  /*6ee0*/  IMAD.SHL.U32 R6, R49.reuse, 0x10, RZ ;  /* 0x0000001031067824 */ /* 0x041fe200078e00ff */
[C---:B------:R-:W-:Y:S01]  /*6ef0*/  SHF.L.U32 R5, R49.reuse, 0xc, RZ ;  /* 0x0000000c31057819 */ /* 0x040fe200000006ff */
[C---:B------:R-:W-:Y:S01]  /*6f00*/  IMAD.SHL.U32 R48, R49.reuse, 0x4, RZ ;  /* 0x0000000431307824 */ /* 0x040fe200078e00ff */
[----:B------:R-:W-:Y:S01]  /*6f10*/  LOP3.LUT R7, R49, 0xc0, RZ, 0xc0, !PT ;  /* 0x000000c031077812 */ /* 0x000fe200078ec0ff */
[----:B------:R-:W-:Y:S01]  /*6f20*/  @!P4 FMUL R11, R11, 16777216 ;  /* 0x4b8000000b0bc820 */ /* 0x000fe20000400000 */
[----:B------:R-:W-:Y:S01]  /*6f30*/  LOP3.LUT R5, R5, 0x6000, RZ, 0xc0, !PT ;  /* 0x0000600005057812 */ /* 0x000fe200078ec0ff */
[----:B------:R-:W-:Y:S01]  /*6f40*/  @!P4 FMUL R110, R110, 16777216 ;  /* 0x4b8000006e6ec820 */ /* 0x000fe20000400000 */
[----:B------:R-:W-:Y:S01]  /*6f50*/  SHF.R.U32.HI R7, RZ, 0x1, R7 ;  /* 0x00000001ff077819 */ /* 0x000fe20000011607 */
[----:B------:R-:W-:Y:S01]  /*6f60*/  @!P4 FMUL R125, R125, 16777216 ;  /* 0x4b8000007d7dc820 */ /* 0x000fe20000400000 */
[----:B------:R-:W-:Y:S01]  /*6f70*/  LOP3.LUT R8, R5, 0x3f0, R6, 0xf8, !PT ;  /* 0x000003f005087812 */ /* 0x000fe200078ef806 */
[----:B------:R-:W-:Y:S01]  /*6f80*/  @!P4 FMUL R114, R114, 16777216 ;  /* 0x4b8000007272c820 */ /* 0x000fe20000400000 */
[----:B------:R-:W-:Y:S01]  /*6f90*/  SHF.R.U32.HI R9, RZ, 0x5, R49 ;  /* 0x00000005ff097819 */ /* 0x000fe20000011631 */
[----:B------:R-:W-:Y:S01]  /*6fa0*/  @!P4 FMUL R17, R17, 16777216 ;  /* 0x4b8000001111c820 */ /* 0x000fe20000400000 */
[----:B------:R-:W-:Y:S01]  /*6fb0*/  LOP3.LUT R5, R8, R7, RZ, 0x3c, !PT ;  /* 0x0000000708057212 */ /* 0x000fe200078e3cff */
[----:B------:R-:W-:Y:S01]  /*6fc0*/  @!P4 FMUL R118, R118, 16777216 ;  /* 0x4b8000007676c820 */ /* 0x000fe20000400000 */
[----:B------:R-:W-:Y:S01]  /*6fd0*/  SGXT.U32 R7, R9, 0x3 ;  /* 0x000000030907781a */ /* 0x000fe20000000000 */
[----:B------:R-:W-:Y:S01]  /*6fe0*/  IMAD.SHL.U32 R9, R49, 0x20, RZ ;  /* 0x0000002031097824 */ /* 0x000fe200078e00ff */
[----:B------:R-:W-:Y:S01]  /*6ff0*/  LOP3.LUT R6, R6, 0x70, RZ, 0xc0, !PT ;  /* 0x0000007006067812 */ /* 0x000fe200078ec0ff */
[----:B------:R-:W-:Y:S01]  /*7000*/  @!P4 FMUL R13, R13, 16777216 ;  /* 0x4b8000000d0dc820 */ /* 0x000fe20000400000 */
[----:B------:R-:W-:Y:S01]  /*7010*/  LOP3.LUT R10, R49, 0xff, RZ, 0xc0, !PT ;  /* 0x000000ff310a7812 */ /* 0x000fe200078ec0ff */
[----:B-1----:R-:W-:Y:S01]  /*7020*/  IMAD R7, R7, R28, RZ ;  /* 0x0000001c07077224 */ /* 0x002fe200078e02ff */
[----:B------:R-:W-:Y:S01]  /*7030*/  LOP3.LUT R49, R49, 0x18, RZ, 0xc0, !PT ;  /* 0x0000001831317812 */ /* 0x000fe200078ec0ff */
[----:B------:R-:W-:-:S02]  /*7040*/  VIADD R6, R6, UR6 ;  /* 0x0000000606067c36 */ /* 0x000fc40008000000 */
[----:B------:R-:W-:Y:S01]  /*7050*/  @!P4 FMUL R122, R122, 16777216 ;  /* 0x4b8000007a7ac820 */ /* 0x000fe20000400000 */
[----:B------:R-:W-:Y:S01]  /*7060*/  @!P4 FMUL R127, R127, 16777216 ;  /* 0x4b8000007f7fc820 */ /* 0x000fe20000400000 */
[----:B------:R-:W-:Y:S01]  /*7070*/  LEA R29, R28, R7, 0x3 ;  /* 0x000000071c1d7211 */ /* 0x000fe200078e18ff */
[----:B------:R-:W-:Y:S01]  /*7080*/  @!P4 FMUL R126, R126, 16777216 ;  /* 0x4b8000007e7ec820 */ /* 0x000fe20000400000 */
[----:B------:R-:W-:Y:S01]  /*7090*/  LEA R38, R49, UR6, 0xa ;  /* 0x0000000631267c11 */ /* 0x000fe2000f8e50ff */
[----:B------:R-:W-:Y:S01]  /*70a0*/  @!P4 FMUL R15, R15, 16777216 ;  /* 0x4b8000000f0fc820 */ /* 0x000fe20000400000 */
[----:B------:R-:W-:Y:S01]  /*70b0*/  LEA.HI R49, R49, R6, RZ, 0x1f ;  /* 0x0000000631317211 */ /* 0x000fe200078ff8ff */
[----:B------:R-:W-:Y:S02]  /*70c0*/  IMAD R31, R28, 0x8, R29 ;  /* 0x000000081c1f7824 */ /* 0x000fe400078e021d */
[----:B------:R-:W-:Y:S01]  /*70d0*/  FMUL R6, R167, 8388608 ;  /* 0x4b000000a7067820 */ /* 0x000fe20000400000 */
[----:B------:R-:W-:Y:S01]  /*70e0*/  @!P4 FMUL R130, R130, 16777216 ;  /* 0x4b8000008282c820 */ /* 0x000fe20000400000 */
[----:B------:R-:W-:Y:S01]  /*70f0*/  @!P4 FMUL R41, R41, 16777216 ;  /* 0x4b8000002929c820 */ /* 0x000fe20000400000 */
[----:B------:R-:W-:Y:S01]  /*7100*/  @!P4 FMUL R134, R134, 16777216 ;  /* 0x4b8000008686c820 */ /* 0x000fe20000400000 */
[----:B------:R-:W-:Y:S01]  /*7110*/  LEA R33, R28, R31, 0x3 ;  /* 0x0000001f1c217211 */ /* 0x000fe200078e18ff */
[----:B------:R-:W-:Y:S01]  /*7120*/  @!P4 FMUL R71, R71, 16777216 ;  /* 0x4b8000004747c820 */ /* 0x000fe20000400000 */
[----:B------:R-:W-:Y:S01]  /*7130*/  FSEL R6, R6, R167, !P2 ;  /* 0x000000a706067208 */ /* 0x000fe20005000000 */
[----:B------:R-:W-:Y:S01]  /*7140*/  @P1 FMUL R167, R167, 0.25 ;  /* 0x3e800000a7a71820 */ /* 0x000fe20000400000 */
[----:B------:R-:W-:Y:S01]  /*7150*/  LEA R35, R28, R33, 0x3 ;  /* 0x000000211c237211 */ /* 0x000fe200078e18ff */
[----:B------:R-:W-:Y:S01]  /*7160*/  @!P4 FMUL R138, R138, 16777216 ;  /* 0x4b8000008a8ac820 */ /* 0x000fe20000400000 */
[----:B------:R-:W-:Y:S01]  /*7170*/  MOV R149, R137 ;  /* 0x0000008900957202 */ /* 0x000fe20000000f00 */
[----:B------:R-:W-:Y:S01]  /*7180*/  @!P4 FMUL R167, R167, 16777216 ;  /* 0x4b800000a7a7c820 */ /* 0x000fe20000400000 */
[----:B------:R-:W-:Y:S01]  /*7190*/  MOV R145, R129 ;  /* 0x0000008100917202 */ /* 0x000fe20000000f00 */
[C---:B------:R-:W-:Y:S01]  /*71a0*/  IMAD R37, R28.reuse, 0x8, R35 ;  /* 0x000000081c257824 */ /* 0x040fe200078e0223 */
[----:B------:R-:W-:Y:S01]  /*71b0*/  MOV R131, R117 ;  /* 0x0000007500837202 */ /* 0x000fe20000000f00 */
[----:B------:R-:W-:Y:S01]  /*71c0*/  IMAD.MOV.U32 R147, RZ, RZ, R133 ;  /* 0x000000ffff937224 */ /* 0x000fe200078e0085 */
[----:B------:R-:W-:Y:S01]  /*71d0*/  MOV R23, R109 ;  /* 0x0000006d00177202 */ /* 0x000fe20000000f00 */
[----:B------:R-:W-:Y:S01]  /*71e0*/  IMAD.MOV.U32 R141, RZ, RZ, R121 ;  /* 0x000000ffff8d7224 */ /* 0x000fe200078e0079 */
[----:B------:R-:W-:Y:S01]  /*71f0*/  LEA R39, R28, R37, 0x3 ;  /* 0x000000251c277211 */ /* 0x000fe200078e18ff */
[----:B------:R-:W-:Y:S01]  /*7200*/  IMAD.MOV.U32 R21, RZ, RZ, R113 ;  /* 0x000000ffff157224 */ /* 0x000fe200078e0071 */
[----:B------:R-:W-:Y:S01]  /*7210*/  FSETP.GEU.AND P4, PT, R166, 1.175494350822287508e-38, PT ;  /* 0x00800000a600780b */ /* 0x000fe20003f8e000 */
[----:B------:R-:W0:Y:S01]  /*7220*/  MUFU.RCP R8, R167 ;  /* 0x000000a700087308 */ /* 0x000e220000001000 */
[----:B------:R-:W-:Y:S01]  /*7230*/  FSETP.GT.AND P1, PT, |R169|, 8.50705917302346158658e+37, PT ;  /* 0x7e800000a900780b */ /* 0x000fe20003f24200 */
[----:B------:R-:W-:Y:S01]  /*7240*/  IMAD R51, R28, 0x8, R39 ;  /* 0x000000081c337824 */ /* 0x000fe200078e0227 */
[----:B------:R-:W-:Y:S01]  /*7250*/  FSEL R30, R30, R166, !P4 ;  /* 0x000000a61e1e7208 */ /* 0x000fe20006000000 */
[----:B------:R-:W-:Y:S01]  /*7260*/  @P3 FMUL R23, R23, 0.25 ;  /* 0x3e80000017173820 */ /* 0x000fe20000400000 */
[----:B------:R-:W-:Y:S01]  /*7270*/  @P3 FMUL R108, R108, 0.25 ;  /* 0x3e8000006c6c3820 */ /* 0x000fe20000400000 */
[----:B------:R-:W-:Y:S01]  /*7280*/  @P3 FMUL R21, R21, 0.25 ;  /* 0x3e80000015153820 */ /* 0x000fe20000400000 */
[----:B------:R-:W-:Y:S01]  /*7290*/  LEA R53, R28, R51, 0x3 ;  /* 0x000000331c357211 */ /* 0x000fe200078e18ff */
[----:B------:R-:W-:Y:S01]  /*72a0*/  @P3 FMUL R112, R112, 0.25 ;  /* 0x3e80000070703820 */ /* 0x000fe20000400000 */
[----:B------:R-:W-:Y:S01]  /*72b0*/  @P3 FMUL R131, R131, 0.25 ;  /* 0x3e80000083833820 */ /* 0x000fe20000400000 */
[----:B------:R-:W-:Y:S01]  /*72c0*/  @P3 FMUL R116, R116, 0.25 ;  /* 0x3e80000074743820 */ /* 0x000fe20000400000 */
[----:B------:R-:W-:Y:S01]  /*72d0*/  @P3 FMUL R141, R141, 0.25 ;  /* 0x3e8000008d8d3820 */ /* 0x000fe20000400000 */
[----:B------:R-:W-:-:S02]  /*72e0*/  IMAD R55, R28, 0x8, R53 ;  /* 0x000000081c377824 */ /* 0x000fc400078e0235 */
[----:B------:R-:W-:Y:S01]  /*72f0*/  @P3 FMUL R120, R120, 0.25 ;  /* 0x3e80000078783820 */ /* 0x000fe20000400000 */
        /* <DEDUP_REMOVED lines=8> */
[----:B------:R-:W-:Y:S02]  /*7380*/  IMAD R59, R28, 0x8, R57 ;  /* 0x000000081c3b7824 */ /* 0x000fe400078e0239 */
[----:B------:R-:W-:Y:S01]  /*7390*/  @P3 FMUL R136, R136, 0.25 ;  /* 0x3e80000088883820 */ /* 0x000fe20000400000 */
[----:B------:R-:W-:Y:S01]  /*73a0*/  @P3 FMUL R166, R166, 0.25 ;  /* 0x3e800000a6a63820 */ /* 0x000fe20000400000 */
[----:B------:R-:W-:Y:S01]  /*73b0*/  FSEL R32, RZ, -23, P4 ;  /* 0xc1b80000ff207808 */ /* 0x000fe20002000000 */
[----:B------:R-:W-:-:S02]  /*73c0*/  IMAD R61, R28, 0x8, R59 ;  /* 0x000000081c3d7824 */ /* 0x000fc400078e023b */
[----:B------:R-:W-:Y:S01]  /*73d0*/  @!P5 FMUL R23, R23, 16777216 ;  /* 0x4b8000001717d820 */ /* 0x000fe20000400000 */
[----:B------:R-:W-:Y:S01]  /*73e0*/  @!P5 FMUL R108, R108, 16777216 ;  /* 0x4b8000006c6cd820 */ /* 0x000fe20000400000 */
[----:B------:R-:W-:Y:S01]  /*73f0*/  @!P5 FMUL R21, R21, 16777216 ;  /* 0x4b8000001515d820 */ /* 0x000fe20000400000 */
[----:B------:R-:W-:Y:S01]  /*7400*/  @!P5 FMUL R166, R166, 16777216 ;  /* 0x4b800000a6a6d820 */ /* 0x000fe20000400000 */
[----:B------:R-:W-:Y:S01]  /*7410*/  LEA R63, R28, R61, 0x3 ;  /* 0x0000003d1c3f7211 */ /* 0x000fe200078e18ff */
[----:B------:R-:W-:Y:S01]  /*7420*/  @!P5 FMUL R112, R112, 16777216 ;  /* 0x4b8000007070d820 */ /* 0x000fe20000400000 */
        /* <DEDUP_REMOVED lines=12> */
[----:B------:R-:W-:Y:S01]  /*74f0*/  FMUL R50, R169, 8388608 ;  /* 0x4b000000a9327820 */ /* 0x000fe20000400000 */
[----:B------:R-:W-:Y:S01]  /*7500*/  MOV R123, R107 ;  /* 0x0000006b007b7202 */ /* 0x000fe20000000f00 */
[----:B------:R-:W-:Y:S01]  /*7510*/  IMAD.MOV.U32 R109, RZ, RZ, R89 ;  /* 0x000000ffff6d7224 */ /* 0x000fe200078e0059 */
        /* <DEDUP_REMOVED lines=9> */
[----:B------:R-:W-:Y:S01]  /*75b0*/  @P1 FMUL R79, R79, 0.25 ;  /* 0x3e8000004f4f1820 */ /* 0x000fe20000400000 */
[----:B------:R-:W-:Y:S01]  /*75c0*/  MOV R19, R78 ;  /* 0x0000004e00137202 */ /* 0x000fe20000000f00 */
[----:B------:R-:W-:Y:S01]  /*75d0*/  @P1 FMUL R89, R89, 0.25 ;  /* 0x3e80000059591820 */ /* 0x000fe20000400000 */
[----:B------:R-:W-:Y:S01]  /*75e0*/  FSETP.GEU.AND P4, PT, R169, 1.175494350822287508e-38, PT ;  /* 0x00800000a900780b */ /* 0x000fe20003f8e000 */
[----:B------:R-:W-:Y:S01]  /*75f0*/  @P1 FMUL R47, R47, 0.25 ;  /* 0x3e8000002f2f1820 */ /* 0x000fe20000400000 */
[----:B------:R-:W-:Y:S01]  /*7600*/  FSETP.GEU.AND P5, PT, |R169|, 1.175494350822287508e-38, PT ;  /* 0x00800000a900780b */ /* 0x000fe20003fae200 */
[----:B------:R-:W-:Y:S01]  /*7610*/  @P1 FMUL R19, R19, 0.25 ;  /* 0x3e80000013131820 */ /* 0x000fe20000400000 */
[----:B------:R-:W-:Y:S01]  /*7620*/  FSEL R34, RZ, -23, P2 ;  /* 0xc1b80000ff227808 */ /* 0x000fe20001000000 */
[----:B------:R-:W-:Y:S01]  /*7630*/  @P1 FMUL R43, R43, 0.25 ;  /* 0x3e8000002b2b1820 */ /* 0x000fe20000400000 */
[----:B------:R-:W-:Y:S01]  /*7640*/  FSETP.GT.AND P2, PT, |R168|, 8.50705917302346158658e+37, PT ;  /* 0x7e800000a800780b */ /* 0x000fe20003f44200 */
[----:B------:R-:W-:Y:S01]  /*7650*/  @P1 FMUL R45, R45, 0.25 ;  /* 0x3e8000002d2d1820 */ /* 0x000fe20000400000 */
[----:B------:R-:W-:Y:S01]  /*7660*/  LEA R69, R28, R63, 0x3 ;  /* 0x0000003f1c457211 */ /* 0x000fe200078e18ff */
[----:B------:R-:W-:Y:S01]  /*7670*/  @P1 FMUL R95, R95, 0.25 ;  /* 0x3e8000005f5f1820 */ /* 0x000fe20000400000 */
[----:B------:R-:W-:Y:S01]  /*7680*/  FSEL R50, R50, R169, !P4 ;  /* 0x000000a932327208 */ /* 0x000fe20006000000 */
        /* <DEDUP_REMOVED lines=11> */
[----:B------:R-:W-:Y:S01]  /*7740*/  IMAD.MOV.U32 R107, RZ, RZ, R84 ;  /* 0x000000ffff6b7224 */ /* 0x000fe200078e0054 */
[----:B------:R-:W-:Y:S01]  /*7750*/  LEA R75, R28, R69, 0x3 ;  /* 0x000000451c4b7211 */ /* 0x000fe200078e18ff */
[----:B------:R-:W-:-:S02]  /*7760*/  IMAD.MOV.U32 R103, RZ, RZ, R80 ;  /* 0x000000ffff677224 */ /* 0x000fc400078e0050 */
[----:B0-----:R-:W-:Y:S01]  /*7770*/  FMUL R82, R8, R127 ;  /* 0x0000007f08527220 */ /* 0x001fe20000400000 */
[----:B------:R-:W-:Y:S01]  /*7780*/  FMUL R36, R168, 8388608 ;  /* 0x4b000000a8247820 */ /* 0x000fe20000400000 */
[----:B------:R-:W-:Y:S01]  /*7790*/  LOP3.LUT R48, R48, 0x70, RZ, 0xc0, !PT ;  /* 0x0000007030307812 */ /* 0x000fe200078ec0ff */
        /* <DEDUP_REMOVED lines=15> */
[----:B------:R-:W-:Y:S01]  /*7890*/  FSETP.GEU.AND P3, PT, R168, 1.175494350822287508e-38, PT ;  /* 0x00800000a800780b */ /* 0x000fe20003f6e000 */
[----:B------:R-:W-:Y:S01]  /*78a0*/  IMAD R67, R28, 0x8, R75 ;  /* 0x000000081c437824 */ /* 0x000fe200078e024b */
[----:B------:R-:W-:Y:S01]  /*78b0*/  IADD3 R8, PT, PT, R30, -0x3f3504f3, RZ ;  /* 0xc0cafb0d1e087810 */ /* 0x000fe20007ffe0ff */
[----:B------:R-:W-:Y:S01]  /*78c0*/  @!P5 FMUL R169, R169, 16777216 ;  /* 0x4b800000a9a9d820 */ /* 0x000fe20000400000 */
[----:B------:R-:W-:Y:S01]  /*78d0*/  LOP3.LUT R9, R48, 0x1c60, R9, 0x78, !PT ;  /* 0x00001c6030097812 */ /* 0x000fe200078e7809 */
[----:B------:R-:W-:Y:S01]  /*78e0*/  IMAD R73, R28, 0x8, R67 ;  /* 0x000000081c497824 */ /* 0x000fe200078e0243 */
[----:B------:R-:W-:Y:S01]  /*78f0*/  FSEL R36, R36, R168, !P3 ;  /* 0x000000a824247208 */ /* 0x000fe20005800000 */
[----:B------:R-:W-:Y:S01]  /*7900*/  @P2 FMUL R168, R168, 0.25 ;  /* 0x3e800000a8a82820 */ /* 0x000fe20000400000 */
[----:B------:R-:W-:Y:S01]  /*7910*/  LOP3.LUT R15, R8, 0xff800000, RZ, 0xc0, !PT ;  /* 0xff800000080f7812 */ /* 0x000fe200078ec0ff */
[----:B------:R-:W-:Y:S01]  /*7920*/  IMAD.MOV.U32 R139, RZ, RZ, R105 ;  /* 0x000000ffff8b7224 */ /* 0x000fe200078e0069 */
[----:B------:R-:W0:Y:S01]  /*7930*/  MUFU.RCP R8, R169 ;  /* 0x000000a900087308 */ /* 0x000e220000001000 */
[----:B------:R-:W-:Y:S01]  /*7940*/  IADD3 R38, PT, PT, R9, R38, RZ ;  /* 0x0000002609267210 */ /* 0x000fe20007ffe0ff */
[----:B------:R-:W-:-:S02]  /*7950*/  VIADD R9, R6, 0xc0cafb0d ;  /* 0xc0cafb0d06097836 */ /* 0x000fc40000000000 */
[----:B------:R-:W-:Y:S01]  /*7960*/  @!P1 FMUL R168, R168, 16777216 ;  /* 0x4b800000a8a89820 */ /* 0x000fe20000400000 */
[----:B------:R-:W-:Y:S01]  /*7970*/  LEA R65, R28, R73, 0x3 ;  /* 0x000000491c417211 */ /* 0x000fe200078e18ff */
[----:B------:R-:W-:Y:S01]  /*7980*/  @!P5 FMUL R43, R43, 16777216 ;  /* 0x4b8000002b2bd820 */ /* 0x000fe20000400000 */
[----:B------:R-:W-:Y:S01]  /*7990*/  ISETP.GE.U32.AND P0, PT, R10, 0x20, PT ;  /* 0x000000200a00780c */ /* 0x000fe20003f06070 */
[----:B------:R-:W-:Y:S01]  /*79a0*/  @!P5 FMUL R79, R79, 16777216 ;  /* 0x4b8000004f4fd820 */ /* 0x000fe20000400000 */
[----:B------:R-:W1:Y:S01]  /*79b0*/  MUFU.RCP R10, R166 ;  /* 0x000000a6000a7308 */ /* 0x000e620000001000 */
[----:B------:R-:W-:Y:S01]  /*79c0*/  LOP3.LUT R41, R9, 0xff800000, RZ, 0xc0, !PT ;  /* 0xff80000009297812 */ /* 0x000fe200078ec0ff */
[C---:B------:R-:W-:Y:S01]  /*79d0*/  IMAD R71, R28.reuse, 0x8, R65 ;  /* 0x000000081c477824 */ /* 0x040fe200078e0241 */
[----:B------:R-:W-:Y:S01]  /*79e0*/  I2FP.F32.S32 R9, R15 ;  /* 0x0000000f00097245 */ /* 0x000fe20000201400 */
[----:B------:R-:W-:Y:S01]  /*79f0*/  @!P5 FMUL R115, R115, 16777216 ;  /* 0x4b8000007373d820 */ /* 0x000fe20000400000 */
[----:B------:R-:W-:Y:S01]  /*7a00*/  MOV R105, R85 ;  /* 0x0000005500697202 */ /* 0x000fe20000000f00 */
[----:B------:R-:W-:Y:S01]  /*7a10*/  IMAD.MOV.U32 R85, RZ, RZ, R77 ;  /* 0x000000ffff557224 */ /* 0x000fe200078e004d */
[----:B------:R-:W-:Y:S01]  /*7a20*/  LEA R77, R28, R71, 0x3 ;  /* 0x000000471c4d7211 */ /* 0x000fe200078e18ff */
[----:B------:R-:W2:Y:S01]  /*7a30*/  MUFU.RCP R12, R168 ;  /* 0x000000a8000c7308 */ /* 0x000ea20000001000 */
[----:B------:R-:W-:Y:S01]  /*7a40*/  FFMA.FTZ R32, R9, 1.1920928955078125e-07, R32 ;  /* 0x3400000009207823 */ /* 0x000fe20000010020 */
[----:B------:R-:W-:Y:S01]  /*7a50*/  IADD3 R9, PT, PT, R36, -0x3f3504f3, RZ ;  /* 0xc0cafb0d24097810 */ /* 0x000fe20007ffe0ff */
[----:B------:R-:W-:Y:S01]  /*7a60*/  @!P5 FMUL R121, R121, 16777216 ;  /* 0x4b8000007979d820 */ /* 0x000fe20000400000 */
[----:B------:R-:W-:Y:S01]  /*7a70*/  @P2 FMUL R85, R85, 0.25 ;  /* 0x3e80000055552820 */ /* 0x000fe20000400000 */
        /* <DEDUP_REMOVED lines=12> */
[C---:B0-----:R-:W-:Y:S01]  /*7b40*/  FMUL R54, R8.reuse, R43 ;  /* 0x0000002b08367220 */ /* 0x041fe20000400000 */
[C---:B------:R-:W-:Y:S01]  /*7b50*/  FMUL R42, R8.reuse, R79 ;  /* 0x0000004f082a7220 */ /* 0x040fe20000400000 */
[----:B------:R-:W-:Y:S01]  /*7b60*/  LOP3.LUT R43, R9, 0xff800000, RZ, 0xc0, !PT ;  /* 0xff800000092b7812 */ /* 0x000fe200078ec0ff */
[C---:B------:R-:W-:Y:S01]  /*7b70*/  FMUL R60, R8.reuse, R115 ;  /* 0x00000073083c7220 */ /* 0x040fe20000400000 */
[----:B------:R-:W-:Y:S01]  /*7b80*/  FMUL R68, R8, R121 ;  /* 0x0000007908447220 */ /* 0x000fe20000400000 */
[----:B------:R-:W-:-:S02]  /*7b90*/  IMAD R79, R28, 0x8, R77 ;  /* 0x000000081c4f7824 */ /* 0x000fc400078e024d */
[----:B------:R-:W-:Y:S01]  /*7ba0*/  @!P1 FMUL R85, R85, 16777216 ;  /* 0x4b80000055559820 */ /* 0x000fe20000400000 */
[----:B------:R-:W-:Y:S01]  /*7bb0*/  I2FP.F32.S32 R11, R41 ;  /* 0x00000029000b7245 */ /* 0x000fe20000201400 */
[C---:B------:R-:W-:Y:S01]  /*7bc0*/  FMUL R115, R8.reuse, R119 ;  /* 0x0000007708737220 */ /* 0x040fe20000400000 */
[C---:B------:R-:W-:Y:S01]  /*7bd0*/  FMUL R121, R8.reuse, R123 ;  /* 0x0000007b08797220 */ /* 0x040fe20000400000 */
[----:B------:R-:W-:Y:S01]  /*7be0*/  MOV R137, R101 ;  /* 0x0000006500897202 */ /* 0x000fe20000000f00 */
        /* <DEDUP_REMOVED lines=10> */
[----:B------:R-:W-:Y:S01]  /*7c90*/  MOV R133, R92 ;  /* 0x0000005c00857202 */ /* 0x000fe20000000f00 */
[C---:B-1----:R-:W-:Y:S01]  /*7ca0*/  FMUL R92, R10.reuse, R136 ;  /* 0x000000880a5c7220 */ /* 0x042fe20000400000 */
[----:B------:R-:W-:Y:S01]  /*7cb0*/  MOV R101, R81 ;  /* 0x0000005100657202 */ /* 0x000fe20000000f00 */
[----:B------:R-:W-:Y:S01]  /*7cc0*/  FMUL R81, R10, R132 ;  /* 0x000000840a517220 */ /* 0x000fe20000400000 */
[----:B------:R-:W-:Y:S01]  /*7cd0*/  FSEL R8, RZ, -23, P3 ;  /* 0xc1b80000ff087808 */ /* 0x000fe20001800000 */
[----:B--2---:R-:W-:Y:S01]  /*7ce0*/  FMUL R46, R12, R85 ;  /* 0x000000550c2e7220 */ /* 0x004fe20000400000 */
[----:B------:R-:W-:Y:S01]  /*7cf0*/  I2FP.F32.S32 R9, R43 ;  /* 0x0000002b00097245 */ /* 0x000fe20000201400 */
[----:B------:R-:W-:Y:S01]  /*7d00*/  FFMA.FTZ R34, R11, 1.1920928955078125e-07, R34 ;  /* 0x340000000b227823 */ /* 0x000fe20000010022 */
[----:B------:R-:W-:Y:S01]  /*7d10*/  LEA R85, R28, R79, 0x3 ;  /* 0x0000004f1c557211 */ /* 0x000fe200078e18ff */
[----:B------:R-:W-:Y:S01]  /*7d20*/  FMUL R78, R10, R116 ;  /* 0x000000740a4e7220 */ /* 0x000fe20000400000 */
[----:B------:R-:W-:Y:S01]  /*7d30*/  VIADD R11, R50, 0xc0cafb0d ;  /* 0xc0cafb0d320b7836 */ /* 0x000fe20000000000 */
[----:B------:R-:W-:Y:S01]  /*7d40*/  MOV R111, R88 ;  /* 0x00000058006f7202 */ /* 0x000fe20000000f00 */
[----:B------:R-:W-:-:S02]  /*7d50*/  IMAD.MOV.U32 R117, RZ, RZ, R93 ;  /* 0x000000ffff757224 */ /* 0x000fc400078e005d */
[----:B------:R-:W-:Y:S01]  /*7d60*/  FFMA.FTZ R116, R9, 1.1920928955078125e-07, R8 ;  /* 0x3400000009747823 */ /* 0x000fe20000010008 */
[C---:B------:R-:W-:Y:S01]  /*7d70*/  FMUL R83, R10.reuse, R124 ;  /* 0x0000007c0a537220 */ /* 0x040fe20000400000 */
[----:B------:R-:W-:Y:S01]  /*7d80*/  FMUL R88, R10, R128 ;  /* 0x000000800a587220 */ /* 0x000fe20000400000 */
[----:B------:R-:W-:Y:S01]  /*7d90*/  F2FP.F16.F32.PACK_AB R8, R81, R92 ;  /* 0x0000005c5108723e */ /* 0x000fe200000000ff */
[----:B------:R-:W-:Y:S02]  /*7da0*/  IMAD R81, R28, 0x8, R85 ;  /* 0x000000081c517824 */ /* 0x000fe400078e0255 */
[----:B------:R-:W-:Y:S01]  /*7db0*/  @P2 FMUL R117, R117, 0.25 ;  /* 0x3e80000075752820 */ /* 0x000fe20000400000 */
[----:B------:R-:W-:Y:S01]  /*7dc0*/  LOP3.LUT R45, R11, 0xff800000, RZ, 0xc0, !PT ;  /* 0xff8000000b2d7812 */ /* 0x000fe200078ec0ff */
[----:B------:R-:W-:Y:S01]  /*7dd0*/  IMAD.MOV.U32 R135, RZ, RZ, R97 ;  /* 0x000000ffff877224 */ /* 0x000fe200078e0061 */
[----:B------:R-:W-:Y:S01]  /*7de0*/  MOV R91, R76 ;  /* 0x0000004c005b7202 */ /* 0x000fe20000000f00 */
[C---:B------:R-:W-:Y:S01]  /*7df0*/  FMUL R74, R10.reuse, R21 ;  /* 0x000000150a4a7220 */ /* 0x040fe20000400000 */
[C---:B------:R-:W-:Y:S01]  /*7e00*/  FMUL R22, R10.reuse, R131 ;  /* 0x000000830a167220 */ /* 0x040fe20000400000 */
[----:B------:R-:W-:Y:S01]  /*7e10*/  F2FP.F16.F32.PACK_AB R9, R83, R88 ;  /* 0x000000585309723e */ /* 0x000fe200000000ff */
        /* <DEDUP_REMOVED lines=9> */
[----:B------:R-:W-:Y:S01]  /*7eb0*/  LEA R83, R28, R81, 0x3 ;  /* 0x000000511c537211 */ /* 0x000fe200078e18ff */
[----:B------:R-:W-:Y:S01]  /*7ec0*/  @!P1 FMUL R117, R117, 16777216 ;  /* 0x4b80000075759820 */ /* 0x000fe20000400000 */
[----:B------:R-:W-:Y:S01]  /*7ed0*/  FSEL R10, RZ, -23, P4 ;  /* 0xc1b80000ff0a7808 */ /* 0x000fe20002000000 */
[----:B------:R-:W-:Y:S01]  /*7ee0*/  @P2 FMUL R91, R91, 0.25 ;  /* 0x3e8000005b5b2820 */ /* 0x000fe20000400000 */
[----:B------:R-:W-:Y:S01]  /*7ef0*/  I2FP.F32.S32 R11, R45 ;  /* 0x0000002d000b7245 */ /* 0x000fe20000201400 */
[----:B------:R-:W-:Y:S01]  /*7f00*/  FMUL R64, R12, R117 ;  /* 0x000000750c407220 */ /* 0x000fe20000400000 */
[----:B------:R-:W-:Y:S01]  /*7f10*/  F2FP.F16.F32.PACK_AB R27, R27, R14 ;  /* 0x0000000e1b1b723e */ /* 0x000fe200000000ff */
[----:B------:R-:W-:Y:S01]  /*7f20*/  @P2 FMUL R101, R101, 0.25 ;  /* 0x3e80000065652820 */ /* 0x000fe20000400000 */
[----:B------:R-:W-:Y:S01]  /*7f30*/  F2FP.F16.F32.PACK_AB R26, R26, R87 ;  /* 0x000000571a1a723e */ /* 0x000fe200000000ff */
[----:B------:R-:W-:Y:S01]  /*7f40*/  IMAD R87, R28, 0x8, R83 ;  /* 0x000000081c577824 */ /* 0x000fe200078e0253 */
[----:B------:R-:W-:Y:S01]  /*7f50*/  F2FP.F16.F32.PACK_AB R14, R17, R80 ;  /* 0x00000050110e723e */ /* 0x000fe200000000ff */
[----:B------:R-:W-:-:S02]  /*7f60*/  IMAD.IADD R17, R30, 0x1, -R15 ;  /* 0x000000011e117824 */ /* 0x000fc400078e0a0f */
[----:B------:R-:W-:Y:S01]  /*7f70*/  FFMA.FTZ R117, R11, 1.1920928955078125e-07, R10 ;  /* 0x340000000b757823 */ /* 0x000fe2000001000a */
[----:B------:R-:W-:Y:S01]  /*7f80*/  F2FP.F16.F32.PACK_AB R10, R78, R97 ;  /* 0x000000614e0a723e */ /* 0x000fe200000000ff */
[----:B------:R-:W-:Y:S01]  /*7f90*/  @P2 FMUL R100, R100, 0.25 ;  /* 0x3e80000064642820 */ /* 0x000fe20000400000 */
[----:B------:R-:W-:Y:S01]  /*7fa0*/  F2FP.F16.F32.PACK_AB R11, R13, R76 ;  /* 0x0000004c0d0b723e */ /* 0x000fe200000000ff */
[----:B------:R-:W-:Y:S01]  /*7fb0*/  BAR.SYNC.DEFER_BLOCKING 0x0 ;  /* 0x0000000000007b1d */ /* 0x000fe20000010000 */
[----:B------:R-:W-:Y:S01]  /*7fc0*/  F2FP.F16.F32.PACK_AB R23, R23, R74 ;  /* 0x0000004a1717723e */ /* 0x000fe200000000ff */
[----:B------:R-:W-:Y:S01]  /*7fd0*/  IMAD.MOV.U32 R74, RZ, RZ, 0x3dc6b27f ;  /* 0x3dc6b27fff4a7424 */ /* 0x000fe200078e00ff */
[----:B------:R-:W-:Y:S01]  /*7fe0*/  F2FP.F16.F32.PACK_AB R15, R40, R125 ;  /* 0x0000007d280f723e */ /* 0x000fe200000000ff */
[----:B------:R-:W-:Y:S01]  /*7ff0*/  FADD R40, R17, -1 ;  /* 0xbf80000011287421 */ /* 0x000fe20000000000 */
[----:B------:R-:W-:Y:S01]  /*8000*/  F2FP.F16.F32.PACK_AB R22, R22, R93 ;  /* 0x0000005d1616723e */ /* 0x000fe200000000ff */
[----:B------:R-:W-:Y:S01]  /*8010*/  @P2 FMUL R104, R104, 0.25 ;  /* 0x3e80000068682820 */ /* 0x000fe20000400000 */
[----:B------:R-:W-:Y:S01]  /*8020*/  LEA R93, R28, R87, 0x3 ;  /* 0x000000571c5d7211 */ /* 0x000fe200078e18ff */
[----:B------:R-:W-:Y:S01]  /*8030*/  @!P1 FMUL R91, R91, 16777216 ;  /* 0x4b8000005b5b9820 */ /* 0x000fe20000400000 */
[----:B------:R-:W-:Y:S01]  /*8040*/  @P2 FMUL R103, R103, 0.25 ;  /* 0x3e80000067672820 */ /* 0x000fe20000400000 */
[----:B------:R-:W-:Y:S01]  /*8050*/  @!P1 FMUL R101, R101, 16777216 ;  /* 0x4b80000065659820 */ /* 0x000fe20000400000 */
[----:B------:R-:W-:Y:S01]  /*8060*/  @P2 FMUL R137, R137, 0.25 ;  /* 0x3e80000089892820 */ /* 0x000fe20000400000 */
[----:B------:R-:W-:Y:S01]  /*8070*/  @P2 FMUL R139, R139, 0.25 ;  /* 0x3e8000008b8b2820 */ /* 0x000fe20000400000 */
[----:B------:R-:W-:Y:S01]  /*8080*/  @!P1 FMUL R100, R100, 16777216 ;  /* 0x4b80000064649820 */ /* 0x000fe20000400000 */
[----:B------:R-:W-:Y:S01]  /*8090*/  @!P1 FMUL R104, R104, 16777216 ;  /* 0x4b80000068689820 */ /* 0x000fe20000400000 */
[----:B------:R-:W-:Y:S01]  /*80a0*/  @P2 FMUL R107, R107, 0.25 ;  /* 0x3e8000006b6b2820 */ /* 0x000fe20000400000 */
[----:B------:R-:W-:-:S02]  /*80b0*/  IMAD R97, R28, 0x8, R93 ;  /* 0x000000081c617824 */ /* 0x000fc400078e025d */
[----:B------:R-:W-:Y:S01]  /*80c0*/  @P2 FMUL R109, R109, 0.25 ;  /* 0x3e8000006d6d2820 */ /* 0x000fe20000400000 */
[C---:B------:R-:W-:Y:S01]  /*80d0*/  FMUL R19, R12.reuse, R91 ;  /* 0x0000005b0c137220 */ /* 0x040fe20000400000 */
[----:B------:R-:W-:Y:S01]  /*80e0*/  @P2 FMUL R105, R105, 0.25 ;  /* 0x3e80000069692820 */ /* 0x000fe20000400000 */
[----:B------:R-:W-:Y:S01]  /*80f0*/  @P2 FMUL R111, R111, 0.25 ;  /* 0x3e8000006f6f2820 */ /* 0x000fe20000400000 */
[----:B------:R-:W-:Y:S01]  /*8100*/  @!P1 FMUL R103, R103, 16777216 ;  /* 0x4b80000067679820 */ /* 0x000fe20000400000 */
[----:B------:R-:W-:Y:S01]  /*8110*/  FMUL R91, R12, R101 ;  /* 0x000000650c5b7220 */ /* 0x000fe20000400000 */
[----:B------:R-:W-:Y:S01]  /*8120*/  @P2 FMUL R133, R133, 0.25 ;  /* 0x3e80000085852820 */ /* 0x000fe20000400000 */
[----:B------:R0:W-:Y:S01]  /*8130*/  STS.128 [R38], R8 ;  /* 0x0000000826007388 */ /* 0x0001e20000000c00 */
[----:B------:R-:W-:Y:S01]  /*8140*/  @P2 FMUL R135, R135, 0.25 ;  /* 0x3e80000087872820 */ /* 0x000fe20000400000 */
[----:B------:R-:W-:Y:S01]  /*8150*/  @P2 FMUL R96, R96, 0.25 ;  /* 0x3e80000060602820 */ /* 0x000fe20000400000 */
[----:B------:R-:W-:Y:S01]  /*8160*/  @!P1 FMUL R137, R137, 16777216 ;  /* 0x4b80000089899820 */ /* 0x000fe20000400000 */
[----:B------:R-:W-:Y:S01]  /*8170*/  @!P1 FMUL R139, R139, 16777216 ;  /* 0x4b8000008b8b9820 */ /* 0x000fe20000400000 */
[C---:B------:R-:W-:Y:S01]  /*8180*/  FMUL R16, R12.reuse, R100 ;  /* 0x000000640c107220 */ /* 0x040fe20000400000 */
[----:B------:R-:W-:Y:S01]  /*8190*/  FMUL R101, R12, R104 ;  /* 0x000000680c657220 */ /* 0x000fe20000400000 */
[----:B------:R-:W-:Y:S01]  /*81a0*/  @!P1 FMUL R107, R107, 16777216 ;  /* 0x4b8000006b6b9820 */ /* 0x000fe20000400000 */
[----:B------:R-:W-:Y:S01]  /*81b0*/  F2FP.F16.F32.PACK_AB R13, R82, R99 ;  /* 0x00000063520d723e */ /* 0x000fe200000000ff */
[----:B------:R-:W-:Y:S01]  /*81c0*/  @!P1 FMUL R109, R109, 16777216 ;  /* 0x4b8000006d6d9820 */ /* 0x000fe20000400000 */
[----:B------:R-:W-:Y:S01]  /*81d0*/  LEA R99, R28, R97, 0x3 ;  /* 0x000000611c637211 */ /* 0x000fe200078e18ff */
[----:B------:R-:W-:Y:S01]  /*81e0*/  @!P1 FMUL R105, R105, 16777216 ;  /* 0x4b80000069699820 */ /* 0x000fe20000400000 */
[----:B------:R-:W-:Y:S01]  /*81f0*/  @!P1 FMUL R111, R111, 16777216 ;  /* 0x4b8000006f6f9820 */ /* 0x000fe20000400000 */
[----:B------:R-:W-:Y:S01]  /*8200*/  FMUL R52, R12, R103 ;  /* 0x000000670c347220 */ /* 0x000fe20000400000 */
[----:B------:R-:W-:Y:S01]  /*8210*/  F2FP.F16.F32.PACK_AB R20, R20, R131 ;  /* 0x000000831414723e */ /* 0x000fe200000000ff */
[----:B------:R-:W-:Y:S01]  /*8220*/  @!P1 FMUL R133, R133, 16777216 ;  /* 0x4b80000085859820 */ /* 0x000fe20000400000 */
[----:B0-----:R-:W-:Y:S01]  /*8230*/  FFMA.FTZ R9, R40, R74, -0.16845393180847167969 ;  /* 0xbe2c7f3028097423 */ /* 0x001fe2000001004a */
[----:B------:R-:W-:Y:S01]  /*8240*/  F2FP.F16.F32.PACK_AB R21, R21, R86 ;  /* 0x000000561515723e */ /* 0x000fe200000000ff */
[----:B------:R-:W-:Y:S01]  /*8250*/  @!P1 FMUL R135, R135, 16777216 ;  /* 0x4b80000087879820 */ /* 0x000fe20000400000 */
[----:B------:R-:W-:Y:S01]  /*8260*/  @!P1 FMUL R96, R96, 16777216 ;  /* 0x4b80000060609820 */ /* 0x000fe20000400000 */
[----:B------:R-:W-:Y:S01]  /*8270*/  FFMA.FTZ R9, R40, R9, 0.1716887056827545166 ;  /* 0x3e2fcf2a28097423 */ /* 0x000fe20000010009 */
[C---:B------:R-:W-:Y:S01]  /*8280*/  FMUL R72, R12.reuse, R137 ;  /* 0x000000890c487220 */ /* 0x040fe20000400000 */
[C---:B------:R-:W-:Y:S01]  /*8290*/  FMUL R103, R12.reuse, R139 ;  /* 0x0000008b0c677220 */ /* 0x040fe20000400000 */
[----:B------:R-:W-:Y:S01]  /*82a0*/  FMUL R18, R12, R107 ;  /* 0x0000006b0c127220 */ /* 0x000fe20000400000 */
[----:B------:R-:W-:Y:S01]  /*82b0*/  FFMA.FTZ R9, R40, R9, -0.17900948226451873779 ;  /* 0xbe374e4328097423 */ /* 0x000fe20000010009 */
[----:B------:R-:W-:Y:S01]  /*82c0*/  F2FP.F16.F32.PACK_AB R16, R16, R101 ;  /* 0x000000651010723e */ /* 0x000fe200000000ff */
[----:B------:R-:W-:Y:S01]  /*82d0*/  FMUL R107, R12, R109 ;  /* 0x0000006d0c6b7220 */ /* 0x000fe20000400000 */
[----:B------:R-:W-:Y:S01]  /*82e0*/  LEA R101, R28, R99, 0x3 ;  /* 0x000000631c657211 */ /* 0x000fe200078e18ff */
[----:B------:R-:W-:Y:S01]  /*82f0*/  FMUL R58, R12, R105 ;  /* 0x000000690c3a7220 */ /* 0x000fe20000400000 */
[----:B------:R-:W-:Y:S01]  /*8300*/  IADD3 R41, PT, PT, R6, -R41, RZ ;  /* 0x8000002906297210 */ /* 0x000fe20007ffe0ff */
[----:B------:R-:W-:Y:S01]  /*8310*/  FMUL R109, R12, R111 ;  /* 0x0000006f0c6d7220 */ /* 0x000fe20000400000 */
[----:B------:R-:W-:Y:S01]  /*8320*/  FFMA.FTZ R9, R40, R9, 0.20512372255325317383 ;  /* 0x3e520bf428097423 */ /* 0x000fe20000010009 */
[C---:B------:R-:W-:Y:S01]  /*8330*/  FMUL R66, R12.reuse, R133 ;  /* 0x000000850c427220 */ /* 0x040fe20000400000 */
[C---:B------:R-:W-:Y:S01]  /*8340*/  FMUL R105, R12.reuse, R135 ;  /* 0x000000870c697220 */ /* 0x040fe20000400000 */
[----:B------:R-:W-:Y:S01]  /*8350*/  FMUL R111, R12, R96 ;  /* 0x000000600c6f7220 */ /* 0x000fe20000400000 */
[----:B------:R0:W-:Y:S01]  /*8360*/  STS.128 [R38+0x200], R20 ;  /* 0x0002001426007388 */ /* 0x0001e20000000c00 */
[----:B------:R-:W-:Y:S01]  /*8370*/  F2FP.F16.F32.PACK_AB R12, R90, R127 ;  /* 0x0000007f5a0c723e */ /* 0x000fe200000000ff */
[----:B------:R-:W-:Y:S01]  /*8380*/  FFMA.FTZ R9, R40, R9, -0.24046532809734344482 ;  /* 0xbe763c8b28097423 */ /* 0x000fe20000010009 */
[----:B------:R-:W-:Y:S01]  /*8390*/  FADD R41, R41, -1 ;  /* 0xbf80000029297421 */ /* 0x000fe20000000000 */
[----:B------:R-:W-:Y:S01]  /*83a0*/  IADD3 R43, PT, PT, R36, -R43, RZ ;  /* 0x8000002b242b7210 */ /* 0x000fe20007ffe0ff */
[----:B------:R-:W1:Y:S01]  /*83b0*/  LDCU.64 UR4, c[0x0][0x3e0] ;  /* 0x00007c00ff0477ac */ /* 0x000e620008000a00 */
[----:B------:R2:W-:Y:S01]  /*83c0*/  STS.128 [R38+0x280], R12 ;  /* 0x0002800c26007388 */ /* 0x0005e20000000c00 */
[----:B------:R-:W-:Y:S01]  /*83d0*/  FFMA.FTZ R11, R40, R9, 0.28857114911079406738 ;  /* 0x3e93bf99280b7423 */ /* 0x000fe20000010009 */
[----:B------:R-:W-:Y:S01]  /*83e0*/  F2FP.F16.F32.PACK_AB R18, R18, R109 ;  /* 0x0000006d1212723e */ /* 0x000fe200000000ff */
[----:B------:R-:W-:Y:S01]  /*83f0*/  FADD R43, R43, -1 ;  /* 0xbf8000002b2b7421 */ /* 0x000fe20000000000 */
[----:B------:R-:W-:Y:S01]  /*8400*/  F2FP.F16.F32.PACK_AB R8, R68, R121 ;  /* 0x000000794408723e */ /* 0x000fe200000000ff */
[----:B------:R-:W-:Y:S01]  /*8410*/  FFMA.FTZ R11, R40, R11, -0.36067417263984680176 ;  /* 0xbeb8aa49280b7423 */ /* 0x000fe2000001000b */
[----:B------:R-:W-:-:S02]  /*8420*/  F2FP.F16.F32.PACK_AB R9, R60, R115 ;  /* 0x000000733c09723e */ /* 0x000fc400000000ff */
[----:B------:R-:W-:Y:S02]  /*8430*/  F2FP.F16.F32.PACK_AB R10, R54, R95 ;  /* 0x0000005f360a723e */ /* 0x000fe400000000ff */
[----:B0-----:R-:W-:Y:S02]  /*8440*/  F2FP.F16.F32.PACK_AB R20, R72, R103 ;  /* 0x000000674814723e */ /* 0x001fe400000000ff */
[----:B------:R-:W-:Y:S02]  /*8450*/  LEA R103, R28, R101, 0x3 ;  /* 0x000000651c677211 */ /* 0x000fe400078e18ff */
[----:B------:R-:W-:Y:S01]  /*8460*/  F2FP.F16.F32.PACK_AB R21, R64, R105 ;  /* 0x000000694015723e */ /* 0x000fe200000000ff */
[C---:B--2---:R-:W-:Y:S02]  /*8470*/  FFMA.FTZ R12, R41.reuse, R74, -0.16845393180847167969 ;  /* 0xbe2c7f30290c7423 */ /* 0x044fe4000001004a */
[----:B------:R-:W-:Y:S01]  /*8480*/  IMAD R105, R28, 0x8, R103 ;  /* 0x000000081c697824 */ /* 0x000fe200078e0267 */
[----:B------:R-:W-:Y:S01]  /*8490*/  F2FP.F16.F32.PACK_AB R22, R58, R107 ;  /* 0x0000006b3a16723e */ /* 0x000fe200000000ff */
[----:B------:R-:W-:Y:S01]  /*84a0*/  FFMA.FTZ R13, R40, R11, 0.48089820146560668945 ;  /* 0x3ef6384a280d7423 */ /* 0x000fe2000001000b */
[C---:B------:R-:W-:Y:S01]  /*84b0*/  FFMA.FTZ R12, R41.reuse, R12, 0.1716887056827545166 ;  /* 0x3e2fcf2a290c7423 */ /* 0x040fe2000001000c */
[----:B------:R-:W-:Y:S01]  /*84c0*/  F2FP.F16.F32.PACK_AB R11, R42, R47 ;  /* 0x0000002f2a0b723e */ /* 0x000fe200000000ff */
[----:B-1----:R-:W-:Y:S01]  /*84d0*/  UIMAD UR4, UR7, UR4, URZ ;  /* 0x00000004070472a4 */ /* 0x002fe2000f8e02ff */
[----:B------:R-:W-:Y:S01]  /*84e0*/  LEA R107, R28, R105, 0x3 ;  /* 0x000000691c6b7211 */ /* 0x000fe200078e18ff */
[----:B------:R-:W-:Y:S01]  /*84f0*/  FFMA.FTZ R12, R41, R12, -0.17900948226451873779 ;  /* 0xbe374e43290c7423 */ /* 0x000fe2000001000c */
[----:B------:R-:W-:Y:S01]  /*8500*/  F2FP.F16.F32.PACK_AB R24, R24, R129 ;  /* 0x000000811818723e */ /* 0x000fe200000000ff */
[----:B------:R0:W-:Y:S01]  /*8510*/  STS.128 [R38+0x380], R8 ;  /* 0x0003800826007388 */ /* 0x0001e20000000c00 */
[----:B------:R-:W-:Y:S01]  /*8520*/  F2FP.F16.F32.PACK_AB R25, R25, R84 ;  /* 0x000000541919723e */ /* 0x000fe200000000ff */
[----:B------:R-:W-:-:S02]  /*8530*/  IMAD R109, R28, 0x8, R107 ;  /* 0x000000081c6d7824 */ /* 0x000fc400078e026b */
[C---:B------:R-:W-:Y:S01]  /*8540*/  FFMA.FTZ R12, R41.reuse, R12, 0.20512372255325317383 ;  /* 0x3e520bf4290c7423 */ /* 0x040fe2000001000c */
[----:B------:R-:W-:Y:S01]  /*8550*/  F2FP.F16.F32.PACK_AB R17, R66, R111 ;  /* 0x0000006f4211723e */ /* 0x000fe200000000ff */
[----:B------:R-:W-:Y:S01]  /*8560*/  FFMA.FTZ R13, R40, R13, -0.72134751081466674805 ;  /* 0xbf38aa3b280d7423 */ /* 0x000fe2000001000d */
[----:B------:R1:W-:Y:S01]  /*8570*/  STS.128 [R38+0x80], R24 ;  /* 0x0000801826007388 */ /* 0x0003e20000000c00 */
[----:B------:R-:W-:Y:S01]  /*8580*/  LEA R111, R28, R109, 0x3 ;  /* 0x0000006d1c6f7211 */ /* 0x000fe200078e18ff */
[----:B------:R-:W-:Y:S01]  /*8590*/  FFMA.FTZ R12, R41, R12, -0.24046532809734344482 ;  /* 0xbe763c8b290c7423 */ /* 0x000fe2000001000c */
[----:B------:R-:W-:Y:S01]  /*85a0*/  IADD3 R45, PT, PT, R50, -R45, RZ ;  /* 0x8000002d322d7210 */ /* 0x000fe20007ffe0ff */
[----:B------:R-:W-:Y:S01]  /*85b0*/  FMUL R13, R40, R13 ;  /* 0x0000000d280d7220 */ /* 0x000fe20000400000 */
[----:B------:R-:W-:Y:S01]  /*85c0*/  F2FP.F16.F32.PACK_AB R19, R19, R52 ;  /* 0x000000341313723e */ /* 0x000fe200000000ff */
[----:B------:R-:W-:Y:S01]  /*85d0*/  FFMA.FTZ R12, R41, R12, 0.28857114911079406738 ;  /* 0x3e93bf99290c7423 */ /* 0x000fe2000001000c */
[----:B------:R-:W-:Y:S01]  /*85e0*/  F2FP.F16.F32.PACK_AB R23, R46, R91 ;  /* 0x0000005b2e17723e */ /* 0x000fe200000000ff */
[----:B------:R-:W-:Y:S01]  /*85f0*/  FADD R45, R45, -1 ;  /* 0xbf8000002d2d7421 */ /* 0x000fe20000000000 */
[----:B------:R-:W-:Y:S01]  /*8600*/  FMUL R13, R40, R13 ;  /* 0x0000000d280d7220 */ /* 0x000fe20000400000 */
[----:B0-----:R-:W-:Y:S01]  /*8610*/  FFMA.FTZ R8, R43, R74, -0.16845393180847167969 ;  /* 0xbe2c7f302b087423 */ /* 0x001fe2000001004a */
[----:B------:R-:W-:Y:S01]  /*8620*/  FFMA.FTZ R12, R41, R12, -0.36067417263984680176 ;  /* 0xbeb8aa49290c7423 */ /* 0x000fe2000001000c */
[----:B------:R0:W-:Y:S01]  /*8630*/  STS.128 [R38+0x100], R16 ;  /* 0x0001001026007388 */ /* 0x0001e20000000c00 */
[----:B------:R-:W-:Y:S01]  /*8640*/  FFMA.FTZ R10, R45, R74, -0.16845393180847167969 ;  /* 0xbe2c7f302d0a7423 */ /* 0x000fe2000001004a */
[----:B------:R-:W-:Y:S01]  /*8650*/  FFMA.FTZ R8, R43, R8, 0.1716887056827545166 ;  /* 0x3e2fcf2a2b087423 */ /* 0x000fe20000010008 */
[----:B------:R-:W-:Y:S01]  /*8660*/  FFMA.FTZ R12, R41, R12, 0.48089820146560668945 ;  /* 0x3ef6384a290c7423 */ /* 0x000fe2000001000c */
[----:B-1----:R-:W-:Y:S01]  /*8670*/  F2FP.F16.F32.PACK_AB R24, R70, R123 ;  /* 0x0000007b4618723e */ /* 0x002fe200000000ff */
[----:B------:R-:W-:-:S02]  /*8680*/  IMAD R123, R28, 0x8, R111 ;  /* 0x000000081c7b7824 */ /* 0x000fc400078e026f */
[----:B------:R-:W-:Y:S01]  /*8690*/  FFMA.FTZ R8, R43, R8, -0.17900948226451873779 ;  /* 0xbe374e432b087423 */ /* 0x000fe20000010008 */
[----:B------:R-:W-:Y:S01]  /*86a0*/  FFMA.FTZ R12, R41, R12, -0.72134751081466674805 ;  /* 0xbf38aa3b290c7423 */ /* 0x000fe2000001000c */
[----:B------:R-:W-:Y:S01]  /*86b0*/  FFMA.FTZ R10, R45, R10, 0.1716887056827545166 ;  /* 0x3e2fcf2a2d0a7423 */ /* 0x000fe2000001000a */
[----:B------:R1:W-:Y:S01]  /*86c0*/  STS.128 [R38+0x300], R20 ;  /* 0x0003001426007388 */ /* 0x0003e20000000c00 */
[----:B------:R-:W-:Y:S01]  /*86d0*/  LEA R15, R28, R123, 0x3 ;  /* 0x0000007b1c0f7211 */ /* 0x000fe200078e18ff */
[----:B------:R-:W-:Y:S01]  /*86e0*/  FFMA.FTZ R8, R43, R8, 0.20512372255325317383 ;  /* 0x3e520bf42b087423 */ /* 0x000fe20000010008 */
[----:B------:R-:W-:Y:S01]  /*86f0*/  FMUL R12, R41, R12 ;  /* 0x0000000c290c7220 */ /* 0x000fe20000400000 */
[----:B------:R-:W-:Y:S01]  /*8700*/  FFMA.FTZ R10, R45, R10, -0.17900948226451873779 ;  /* 0xbe374e432d0a7423 */ /* 0x000fe2000001000a */
[----:B------:R-:W-:Y:S01]  /*8710*/  FFMA.FTZ R13, R40, 1.4426950216293334961, R13 ;  /* 0x3fb8aa3b280d7823 */ /* 0x000fe2000001000d */
[----:B------:R-:W-:Y:S01]  /*8720*/  FFMA.FTZ R8, R43, R8, -0.24046532809734344482 ;  /* 0xbe763c8b2b087423 */ /* 0x000fe20000010008 */
[----:B0-----:R-:W-:-:S02]  /*8730*/  IMAD R17, R28, 0x8, R15 ;  /* 0x000000081c117824 */ /* 0x001fc400078e020f */
[----:B------:R-:W-:Y:S01]  /*8740*/  FMUL R12, R41, R12 ;  /* 0x0000000c290c7220 */ /* 0x000fe20000400000 */
[----:B------:R-:W-:Y:S01]  /*8750*/  ISETP.GE.U32.AND P1, PT, R30, 0x7f800000, PT ;  /* 0x7f8000001e00780c */ /* 0x000fe20003f26070 */
[----:B------:R-:W-:Y:S01]  /*8760*/  FFMA.FTZ R8, R43, R8, 0.28857114911079406738 ;  /* 0x3e93bf992b087423 */ /* 0x000fe20000010008 */
[----:B------:R-:W-:Y:S01]  /*8770*/  FFMA.FTZ R10, R45, R10, 0.20512372255325317383 ;  /* 0x3e520bf42d0a7423 */ /* 0x000fe2000001000a */
[----:B------:R-:W-:Y:S01]  /*8780*/  LEA R19, R28, R17, 0x3 ;  /* 0x000000111c137211 */ /* 0x000fe200078e18ff */
[----:B------:R-:W-:Y:S01]  /*8790*/  FFMA.FTZ R41, R41, 1.4426950216293334961, R12 ;  /* 0x3fb8aa3b29297823 */ /* 0x000fe2000001000c */
[----:B------:R-:W-:Y:S01]  /*87a0*/  FFMA.FTZ R8, R43, R8, -0.36067417263984680176 ;  /* 0xbeb8aa492b087423 */ /* 0x000fe20000010008 */
[----:B------:R-:W-:Y:S01]  /*87b0*/  ISETP.GE.U32.AND P6, PT, R6, 0x7f800000, PT ;  /* 0x7f8000000600780c */ /* 0x000fe20003fc6070 */
[----:B------:R-:W-:Y:S01]  /*87c0*/  FFMA.FTZ R10, R45, R10, -0.24046532809734344482 ;  /* 0xbe763c8b2d0a7423 */ /* 0x000fe2000001000a */
[----:B-1----:R-:W-:Y:S02]  /*87d0*/  IMAD R21, R28, 0x8, R19 ;  /* 0x000000081c157824 */ /* 0x002fe400078e0213 */
[C---:B------:R-:W-:Y:S01]  /*87e0*/  FFMA.FTZ R8, R43.reuse, R8, 0.48089820146560668945 ;  /* 0x3ef6384a2b087423 */ /* 0x040fe20000010008 */
[----:B------:R-:W-:Y:S01]  /*87f0*/  FADD R114, R32, R13 ;  /* 0x0000000d20727221 */ /* 0x000fe20000000000 */
[----:B------:R-:W-:Y:S01]  /*8800*/  F2FP.F16.F32.PACK_AB R25, R62, R119 ;  /* 0x000000773e19723e */ /* 0x000fe200000000ff */
[----:B------:R-:W-:Y:S01]  /*8810*/  IMAD R23, R28, 0x8, R21 ;  /* 0x000000081c177824 */ /* 0x000fe200078e0215 */
[----:B------:R-:W-:Y:S01]  /*8820*/  F2FP.F16.F32.PACK_AB R26, R56, R113 ;  /* 0x00000071381a723e */ /* 0x000fe200000000ff */
[----:B------:R-:W0:Y:S01]  /*8830*/  LDC.64 R12, c[0x0][0x398] ;  /* 0x0000e600ff0c7b82 */ /* 0x000e220000000a00 */
[----:B------:R-:W-:Y:S01]  /*8840*/  F2FP.F16.F32.PACK_AB R27, R44, R89 ;  /* 0x000000592c1b723e */ /* 0x000fe200000000ff */
[----:B------:R-:W-:Y:S01]  /*8850*/  FFMA.FTZ R8, R43, R8, -0.72134751081466674805 ;  /* 0xbf38aa3b2b087423 */ /* 0x000fe20000010008 */
[----:B------:R-:W-:Y:S01]  /*8860*/  ISETP.GE.U32.AND P4, PT, R36, 0x7f800000, PT ;  /* 0x7f8000002400780c */ /* 0x000fe20003f86070 */
[----:B------:R-:W-:-:S02]  /*8870*/  IMAD R129, R28, 0x8, R23 ;  /* 0x000000081c817824 */ /* 0x000fc400078e0217 */
[----:B------:R-:W-:Y:S01]  /*8880*/  FFMA.FTZ R10, R45, R10, 0.28857114911079406738 ;  /* 0x3e93bf992d0a7423 */ /* 0x000fe2000001000a */
[----:B------:R1:W-:Y:S01]  /*8890*/  STS.128 [R38+0x180], R24 ;  /* 0x0001801826007388 */ /* 0x0003e20000000c00 */
[----:B------:R-:W-:Y:S01]  /*88a0*/  FMUL R8, R43, R8 ;  /* 0x000000082b087220 */ /* 0x000fe20000400000 */
[----:B------:R-:W-:Y:S01]  /*88b0*/  @P1 MOV R9, 0x7f800000 ;  /* 0x7f80000000091802 */ /* 0x000fe20000000f00 */
[----:B------:R-:W-:Y:S01]  /*88c0*/  FFMA.FTZ R10, R45, R10, -0.36067417263984680176 ;  /* 0xbeb8aa492d0a7423 */ /* 0x000fe2000001000a */
[----:B------:R-:W-:Y:S01]  /*88d0*/  FADD R115, R34, R41 ;  /* 0x0000002922737221 */ /* 0x000fe20000000000 */
[----:B------:R-:W-:Y:S01]  /*88e0*/  FMUL R8, R43, R8 ;  /* 0x000000082b087220 */ /* 0x000fe20000400000 */
[----:B------:R-:W-:Y:S01]  /*88f0*/  @P6 MOV R41, 0x7f800000 ;  /* 0x7f80000000296802 */ /* 0x000fe20000000f00 */
[----:B------:R-:W-:Y:S01]  /*8900*/  FFMA.FTZ R10, R45, R10, 0.48089820146560668945 ;  /* 0x3ef6384a2d0a7423 */ /* 0x000fe2000001000a */
[----:B------:R-:W-:Y:S01]  /*8910*/  @P1 FFMA.FTZ R114, R30, R9, +INF ;  /* 0x7f8000001e721423 */ /* 0x000fe20000010009 */
[----:B------:R-:W-:Y:S01]  /*8920*/  FFMA.FTZ R43, R43, 1.4426950216293334961, R8 ;  /* 0x3fb8aa3b2b2b7823 */ /* 0x000fe20000010008 */
[----:B------:R-:W-:Y:S01]  /*8930*/  @P4 MOV R9, 0x7f800000 ;  /* 0x7f80000000094802 */ /* 0x000fe20000000f00 */
[----:B------:R-:W-:Y:S01]  /*8940*/  @P6 FFMA.FTZ R115, R6, R41, +INF ;  /* 0x7f80000006736423 */ /* 0x000fe20000010029 */
[----:B------:R-:W-:Y:S01]  /*8950*/  ISETP.GE.U32.AND P5, PT, R50, 0x7f800000, PT ;  /* 0x7f8000003200780c */ /* 0x000fe20003fa6070 */
[----:B------:R-:W-:Y:S01]  /*8960*/  FFMA.FTZ R10, R45, R10, -0.72134751081466674805 ;  /* 0xbf38aa3b2d0a7423 */ /* 0x000fe2000001000a */
[----:B------:R-:W-:Y:S01]  /*8970*/  FSETP.NEU.AND P2, PT, R6, RZ, PT ;  /* 0x000000ff0600720b */ /* 0x000fe20003f4d000 */
[----:B------:R-:W-:-:S02]  /*8980*/  IMAD R6, R252, UR5, RZ ;  /* 0x00000005fc067c24 */ /* 0x000fc4000f8e02ff */
[----:B------:R-:W-:Y:S01]  /*8990*/  FADD R116, R116, R43 ;  /* 0x0000002b74747221 */ /* 0x000fe20000000000 */
[----:B-1----:R-:W-:Y:S02]  /*89a0*/  IMAD R25, R28, 0x8, R129 ;  /* 0x000000081c197824 */ /* 0x002fe400078e0281 */
[----:B------:R-:W-:Y:S01]  /*89b0*/  @P4 FFMA.FTZ R116, R36, R9, +INF ;  /* 0x7f80000024744423 */ /* 0x000fe20000010009 */
[----:B------:R-:W-:Y:S01]  /*89c0*/  USHF.L.U32 UR8, UR4, 0x1, URZ ;  /* 0x0000000104087899 */ /* 0x000fe200080006ff */
[C---:B------:R-:W-:Y:S01]  /*89d0*/  FMUL R10, R45.reuse, R10 ;  /* 0x0000000a2d0a7220 */ /* 0x040fe20000400000 */
[----:B------:R-:W-:Y:S01]  /*89e0*/  IMAD.SHL.U32 R9, R6, 0x2, RZ ;  /* 0x0000000206097824 */ /* 0x000fe200078e00ff */
[----:B------:R-:W-:Y:S01]  /*89f0*/  LEA R11, R28, R25, 0x3 ;  /* 0x000000191c0b7211 */ /* 0x000fe200078e18ff */
[----:B------:R-:W-:Y:S01]  /*8a00*/  UIMAD.WIDE UR4, UR4, 0x2, URZ ;  /* 0x00000002040478a5 */ /* 0x000fe2000f8e02ff */
[----:B------:R-:W-:Y:S01]  /*8a10*/  FMUL R10, R45, R10 ;  /* 0x0000000a2d0a7220 */ /* 0x000fe20000400000 */
[----:B------:R-:W-:Y:S01]  /*8a20*/  IMAD.HI R6, R6, 0x2, RZ ;  /* 0x0000000206067827 */ /* 0x000fe200078e02ff */
[----:B0-----:R-:W-:-:S03]  /*8a30*/  IADD3 R158, P4, P6, R9, UR8, R12 ;  /* 0x00000008099e7c10 */ /* 0x001fc6000fe9e00c */
[----:B------:R-:W-:Y:S01]  /*8a40*/  FFMA.FTZ R10, R45, 1.4426950216293334961, R10 ;  /* 0x3fb8aa3b2d0a7823 */ /* 0x000fe2000001000a */
[----:B------:R-:W-:Y:S01]  /*8a50*/  IMAD R27, R28, 0x8, R11 ;  /* 0x000000081c1b7824 */ /* 0x000fe200078e020b */
[----:B------:R-:W-:Y:S02]  /*8a60*/  @P5 MOV R41, 0x7f800000 ;  /* 0x7f80000000295802 */ /* 0x000fe40000000f00 */
[----:B------:R-:W-:Y:S01]  /*8a70*/  IADD3.X R176, PT, PT, R6, UR5, R13, P4, P6 ;  /* 0x0000000506b07c10 */ /* 0x000fe2000a7ec40d */
[----:B------:R-:W-:Y:S01]  /*8a80*/  FADD R117, R117, R10 ;  /* 0x0000000a75757221 */ /* 0x000fe20000000000 */
[----:B------:R-:W-:Y:S01]  /*8a90*/  LEA R137, R28, R27, 0x3 ;  /* 0x0000001b1c897211 */ /* 0x000fe200078e18ff */
[----:B------:R-:W-:Y:S01]  /*8aa0*/  @P5 FFMA.FTZ R117, R50, R41, +INF ;  /* 0x7f80000032755423 */ /* 0x000fe20000010029 */
[-C--:B------:R-:W-:Y:S01]  /*8ab0*/  LEA R42, P6, R29, R158.reuse, 0x1 ;  /* 0x0000009e1d2a7211 */ /* 0x080fe200078c08ff */
[----:B------:R-:W0:Y:S01]  /*8ac0*/  LDCU UR4, c[0x0][0x3ec] ;  /* 0x00007d80ff0477ac */ /* 0x000e220008000800 */
[-C--:B------:R-:W-:Y:S01]  /*8ad0*/  LEA R6, P4, R7, R158.reuse, 0x1 ;  /* 0x0000009e07067211 */ /* 0x080fe200078808ff */
[----:B------:R-:W-:Y:S01]  /*8ae0*/  IMAD R139, R28, 0x8, R137 ;  /* 0x000000081c8b7824 */ /* 0x000fe200078e0289 */
[----:B------:R-:W-:-:S02]  /*8af0*/  LEA R40, P5, R31, R158, 0x1 ;  /* 0x0000009e1f287211 */ /* 0x000fc400078a08ff */
[----:B------:R-:W-:Y:S02]  /*8b00*/  LEA.HI.X.SX32 R43, R29, R176, 0x1, P6 ;  /* 0x000000b01d2b7211 */ /* 0x000fe400030f0eff */
[C---:B------:R-:W-:Y:S02]  /*8b10*/  LEA R141, R28.reuse, R139, 0x3 ;  /* 0x0000008b1c8d7211 */ /* 0x040fe400078e18ff */
[----:B------:R-:W-:Y:S02]  /*8b20*/  LEA R46, P6, R35, R158, 0x1 ;  /* 0x0000009e232e7211 */ /* 0x000fe400078c08ff */
[-C--:B------:R-:W-:Y:S01]  /*8b30*/  LEA.HI.X.SX32 R7, R7, R176.reuse, 0x1, P4 ;  /* 0x000000b007077211 */ /* 0x080fe200020f0eff */
[----:B------:R-:W-:Y:S01]  /*8b40*/  IMAD R143, R28, 0x8, R141 ;  /* 0x000000081c8f7824 */ /* 0x000fe200078e028d */
[----:B------:R-:W-:Y:S02]  /*8b50*/  LEA.HI.X.SX32 R41, R31, R176, 0x1, P5 ;  /* 0x000000b01f297211 */ /* 0x000fe400028f0eff */
[----:B------:R-:W-:-:S02]  /*8b60*/  LEA R44, P4, R33, R158, 0x1 ;  /* 0x0000009e212c7211 */ /* 0x000fc400078808ff */
[----:B------:R-:W-:Y:S01]  /*8b70*/  LEA R88, P5, R37, R158, 0x1 ;  /* 0x0000009e25587211 */ /* 0x000fe200078a08ff */
[----:B0-----:R-:W-:Y:S01]  /*8b80*/  UIMAD UR4, UR7, UR4, URZ ;  /* 0x00000004070472a4 */ /* 0x001fe2000f8e02ff */
[----:B------:R-:W-:Y:S02]  /*8b90*/  LEA.HI.X.SX32 R47, R35, R176, 0x1, P6 ;  /* 0x000000b0232f7211 */ /* 0x000fe400030f0eff */
[----:B------:R-:W-:Y:S01]  /*8ba0*/  LEA R94, P6, R51, R158, 0x1 ;  /* 0x0000009e335e7211 */ /* 0x000fe200078c08ff */
[----:B------:R-:W-:Y:S01]  /*8bb0*/  USHF.L.U32 UR7, UR4, 0x2, URZ ;  /* 0x0000000204077899 */ /* 0x000fe200080006ff */
[C---:B------:R-:W-:Y:S01]  /*8bc0*/  LEA R145, R28.reuse, R143, 0x3 ;  /* 0x0000008f1c917211 */ /* 0x040fe200078e18ff */
[----:B------:R-:W-:Y:S01]  /*8bd0*/  UIMAD.WIDE UR4, UR4, 0x4, URZ ;  /* 0x00000004040478a5 */ /* 0x000fe2000f8e02ff */
[-C--:B------:R-:W-:Y:S01]  /*8be0*/  LEA.HI.X.SX32 R45, R33, R176.reuse, 0x1, P4 ;  /* 0x000000b0212d7211 */ /* 0x080fe200020f0eff */
[----:B------:R-:W-:Y:S01]  /*8bf0*/  BAR.SYNC.DEFER_BLOCKING 0x0 ;  /* 0x0000000000007b1d */ /* 0x000fe20000010000 */
[----:B------:R-:W-:Y:S01]  /*8c00*/  LEA.HI.X.SX32 R89, R37, R176, 0x1, P5 ;  /* 0x000000b025597211 */ /* 0x000fe200028f0eff */
[----:B------:R-:W-:Y:S01]  /*8c10*/  IMAD R147, R28, 0x8, R145 ;  /* 0x000000081c937824 */ /* 0x000fe200078e0291 */
[----:B------:R-:W-:-:S02]  /*8c20*/  LEA R90, P4, R39, R158, 0x1 ;  /* 0x0000009e275a7211 */ /* 0x000fc400078808ff */
[----:B------:R-:W-:Y:S02]  /*8c30*/  LEA R52, P5, R53, R158, 0x1 ;  /* 0x0000009e35347211 */ /* 0x000fe400078a08ff */
[----:B------:R-:W-:Y:S02]  /*8c40*/  LEA.HI.X.SX32 R95, R51, R176, 0x1, P6 ;  /* 0x000000b0335f7211 */ /* 0x000fe400030f0eff */
[----:B------:R-:W-:Y:S02]  /*8c50*/  LEA R56, P6, R57, R158, 0x1 ;  /* 0x0000009e39387211 */ /* 0x000fe400078c08ff */
[-C--:B------:R-:W-:Y:S02]  /*8c60*/  LEA.HI.X.SX32 R91, R39, R176.reuse, 0x1, P4 ;  /* 0x000000b0275b7211 */ /* 0x080fe400020f0eff */
[----:B------:R-:W-:Y:S02]  /*8c70*/  LEA.HI.X.SX32 R53, R53, R176, 0x1, P5 ;  /* 0x000000b035357211 */ /* 0x000fe400028f0eff */
[----:B------:R-:W-:-:S02]  /*8c80*/  LEA R54, P4, R55, R158, 0x1 ;  /* 0x0000009e37367211 */ /* 0x000fc400078808ff */
[----:B------:R-:W-:Y:S02]  /*8c90*/  LEA R58, P5, R59, R158, 0x1 ;  /* 0x0000009e3b3a7211 */ /* 0x000fe400078a08ff */
[----:B------:R-:W-:Y:S02]  /*8ca0*/  LEA.HI.X.SX32 R57, R57, R176, 0x1, P6 ;  /* 0x000000b039397211 */ /* 0x000fe400030f0eff */
[----:B------:R-:W-:Y:S02]  /*8cb0*/  LEA R62, P6, R63, R158, 0x1 ;  /* 0x0000009e3f3e7211 */ /* 0x000fe400078c08ff */
[C---:B------:R-:W-:Y:S01]  /*8cc0*/  LEA R149, R28.reuse, R147, 0x3 ;  /* 0x000000931c957211 */ /* 0x040fe200078e18ff */
[----:B------:R-:W0:Y:S01]  /*8cd0*/  LDS.128 R32, [R5+UR6+0x1800] ;  /* 0x0018000605207984 */ /* 0x000e220008000c00 */
[-C--:B------:R-:W-:Y:S02]  /*8ce0*/  LEA.HI.X.SX32 R55, R55, R176.reuse, 0x1, P4 ;  /* 0x000000b037377211 */ /* 0x080fe400020f0eff */
        /* <DEDUP_REMOVED lines=12> */
[C---:B------:R-:W-:Y:S02]  /*8db0*/  LEA R153, R28.reuse, R151, 0x3 ;  /* 0x000000971c997211 */ /* 0x040fe400078e18ff */
        /* <DEDUP_REMOVED lines=18> */
[----:B------:R-:W-:Y:S01]  /*8ee0*/  LEA R92, P5, R93, R158, 0x1 ;  /* 0x0000009e5d5c7211 */ /* 0x000fe200078a08ff */
[C---:B------:R-:W-:Y:S01]  /*8ef0*/  IMAD R163, R28.reuse, 0x8, R159 ;  /* 0x000000081ca37824 */ /* 0x040fe200078e029f */
[----:B------:R-:W-:Y:S02]  /*8f00*/  LEA.HI.X.SX32 R87, R87, R176, 0x1, P6 ;  /* 0x000000b057577211 */ /* 0x000fe400030f0eff */
[----:B------:R-:W-:Y:S01]  /*8f10*/  LEA R98, P6, R99, R158, 0x1 ;  /* 0x0000009e63627211 */ /* 0x000fe200078c08ff */
[C---:B------:R-:W-:Y:S01]  /*8f20*/  IMAD R165, R28.reuse, 0x8, R163 ;  /* 0x000000081ca57824 */ /* 0x040fe200078e02a3 */
        /* <DEDUP_REMOVED lines=21> */
[----:B------:R-:W-:-:S02]  /*9080*/  LEA R171, R28, R169, 0x3 ;  /* 0x000000a91cab7211 */ /* 0x000fc400078e18ff */
[-C--:B------:R-:W-:Y:S02]  /*9090*/  LEA R118, P4, R15, R158.reuse, 0x1 ;  /* 0x0000009e0f767211 */ /* 0x080fe400078808ff */
[----:B------:R-:W-:Y:S01]  /*90a0*/  LEA R122, P5, R19, R158, 0x1 ;  /* 0x0000009e137a7211 */ /* 0x000fe200078a08ff */
[----:B------:R-:W-:Y:S01]  /*90b0*/  IMAD R173, R28, 0x8, R171 ;  /* 0x000000081cad7824 */ /* 0x000fe200078e02ab */
[----:B------:R-:W-:Y:S02]  /*90c0*/  LEA.HI.X.SX32 R121, R17, R176, 0x1, P6 ;  /* 0x000000b011797211 */ /* 0x000fe400030f0eff */
[----:B------:R-:W-:Y:S02]  /*90d0*/  LEA R126, P6, R23, R158, 0x1 ;  /* 0x0000009e177e7211 */ /* 0x000fe400078c08ff */
[-C--:B------:R-:W-:Y:S02]  /*90e0*/  LEA.HI.X.SX32 R119, R15, R176.reuse, 0x1, P4 ;  /* 0x000000b00f777211 */ /* 0x080fe400020f0eff */
[----:B------:R-:W-:Y:S01]  /*90f0*/  LEA.HI.X.SX32 R123, R19, R176, 0x1, P5 ;  /* 0x000000b0137b7211 */ /* 0x000fe200028f0eff */
[----:B------:R-:W-:Y:S01]  /*9100*/  LDS.128 R12, [R5+UR6+0x400] ;  /* 0x00040006050c7984 */ /* 0x000fe20008000c00 */
[----:B------:R-:W-:-:S02]  /*9110*/  LEA R124, P4, R21, R158, 0x1 ;  /* 0x0000009e157c7211 */ /* 0x000fc400078808ff */
[----:B------:R-:W-:Y:S01]  /*9120*/  LEA R128, P5, R129, R158, 0x1 ;  /* 0x0000009e81807211 */ /* 0x000fe200078a08ff */
[----:B------:R-:W-:Y:S01]  /*9130*/  LDS.128 R16, [R5+UR6+0x800] ;  /* 0x0008000605107984 */ /* 0x000fe20008000c00 */
[----:B------:R-:W-:Y:S02]  /*9140*/  LEA.HI.X.SX32 R127, R23, R176, 0x1, P6 ;  /* 0x000000b0177f7211 */ /* 0x000fe400030f0eff */
[----:B------:R-:W-:Y:S02]  /*9150*/  LEA R132, P6, R11, R158, 0x1 ;  /* 0x0000009e0b847211 */ /* 0x000fe400078c08ff */
[-C--:B------:R-:W-:Y:S02]  /*9160*/  LEA.HI.X.SX32 R125, R21, R176.reuse, 0x1, P4 ;  /* 0x000000b0157d7211 */ /* 0x080fe400020f0eff */
[----:B------:R-:W-:Y:S01]  /*9170*/  LEA.HI.X.SX32 R129, R129, R176, 0x1, P5 ;  /* 0x000000b081817211 */ /* 0x000fe200028f0eff */
[----:B------:R-:W-:Y:S01]  /*9180*/  LDS.128 R20, [R5+UR6+0xc00] ;  /* 0x000c000605147984 */ /* 0x000fe20008000c00 */
[----:B------:R-:W-:-:S02]  /*9190*/  LEA R175, R28, R173, 0x3 ;  /* 0x000000ad1caf7211 */ /* 0x000fc400078e18ff */
[-C--:B------:R-:W-:Y:S02]  /*91a0*/  LEA R130, P4, R25, R158.reuse, 0x1 ;  /* 0x0000009e19827211 */ /* 0x080fe400078808ff */
[----:B------:R-:W-:Y:S01]  /*91b0*/  LEA R134, P5, R27, R158, 0x1 ;  /* 0x0000009e1b867211 */ /* 0x000fe200078a08ff */
[----:B------:R-:W-:Y:S01]  /*91c0*/  IMAD R174, R28, 0x8, R175 ;  /* 0x000000081cae7824 */ /* 0x000fe200078e02af */
[-C--:B------:R-:W-:Y:S02]  /*91d0*/  LEA.HI.X.SX32 R133, R11, R176.reuse, 0x1, P6 ;  /* 0x000000b00b857211 */ /* 0x080fe400030f0eff */
[----:B------:R-:W1:Y:S01]  /*91e0*/  LDS.128 R8, [R5+UR6] ;  /* 0x0000000605087984 */ /* 0x000e620008000c00 */
[-C--:B------:R-:W-:Y:S02]  /*91f0*/  LEA.HI.X.SX32 R131, R25, R176.reuse, 0x1, P4 ;  /* 0x000000b019837211 */ /* 0x080fe400020f0eff */
[----:B------:R-:W-:Y:S02]  /*9200*/  LEA.HI.X.SX32 R135, R27, R176, 0x1, P5 ;  /* 0x000000b01b877211 */ /* 0x000fe400028f0eff */
[----:B------:R-:W-:Y:S01]  /*9210*/  FSETP.NEU.AND P3, PT, R30, RZ, PT ;  /* 0x000000ff1e00720b */ /* 0x000fe20003f6d000 */
[----:B------:R-:W-:Y:S01]  /*9220*/  LDS.128 R24, [R5+UR6+0x1000] ;  /* 0x0010000605187984 */ /* 0x000fe20008000c00 */
[----:B------:R-:W-:-:S02]  /*9230*/  FSETP.NEU.AND P1, PT, R36, RZ, PT ;  /* 0x000000ff2400720b */ /* 0x000fc40003f2d000 */
[-C--:B------:R-:W-:Y:S01]  /*9240*/  LEA R138, P6, R139, R158.reuse, 0x1 ;  /* 0x0000009e8b8a7211 */ /* 0x080fe200078c08ff */
[----:B------:R-:W2:Y:S01]  /*9250*/  LDS.128 R28, [R5+UR6+0x1400] ;  /* 0x00140006051c7984 */ /* 0x000ea20008000c00 */
[----:B------:R-:W-:Y:S02]  /*9260*/  LEA R136, P4, R137, R158, 0x1 ;  /* 0x0000009e89887211 */ /* 0x000fe400078808ff */
[----:B------:R-:W-:Y:S01]  /*9270*/  LEA.HI.X.SX32 R139, R139, R176, 0x1, P6 ;  /* 0x000000b08b8b7211 */ /* 0x000fe200030f0eff */
[----:B------:R3:W4:Y:S01]  /*9280*/  LDS.128 R36, [R5+UR6+0x1c00] ;  /* 0x001c000605247984 */ /* 0x0007220008000c00 */
[----:B------:R-:W-:Y:S02]  /*9290*/  LEA R144, P6, R145, R158, 0x1 ;  /* 0x0000009e91907211 */ /* 0x000fe400078c08ff */
[----:B0-----:R-:W-:Y:S02]  /*92a0*/  PRMT R51, R33, 0x7632, R51 ;  /* 0x0000763221337816 */ /* 0x001fe40000000033 */
[----:B------:R-:W-:-:S02]  /*92b0*/  LEA.HI.X.SX32 R145, R145, R176, 0x1, P6 ;  /* 0x000000b091917211 */ /* 0x000fc400030f0eff */
[-C--:B------:R-:W-:Y:S02]  /*92c0*/  LEA R150, P6, R151, R158.reuse, 0x1 ;  /* 0x0000009e97967211 */ /* 0x080fe400078c08ff */
[----:B------:R-:W-:Y:S02]  /*92d0*/  LEA R140, P5, R141, R158, 0x1 ;  /* 0x0000009e8d8c7211 */ /* 0x000fe400078a08ff */
[----:B------:R-:W-:Y:S02]  /*92e0*/  LEA.HI.X.SX32 R151, R151, R176, 0x1, P6 ;  /* 0x000000b097977211 */ /* 0x000fe400030f0eff */
[----:B------:R-:W-:Y:S02]  /*92f0*/  LEA R156, P6, R157, R158, 0x1 ;  /* 0x0000009e9d9c7211 */ /* 0x000fe400078c08ff */
[-C--:B------:R-:W-:Y:S02]  /*9300*/  LEA.HI.X.SX32 R137, R137, R176.reuse, 0x1, P4 ;  /* 0x000000b089897211 */ /* 0x080fe400020f0eff */
[----:B------:R-:W-:-:S02]  /*9310*/  LEA.HI.X.SX32 R157, R157, R176, 0x1, P6 ;  /* 0x000000b09d9d7211 */ /* 0x000fc400030f0eff */
[-C--:B------:R-:W-:Y:S02]  /*9320*/  LEA R166, P6, R165, R158.reuse, 0x1 ;  /* 0x0000009ea5a67211 */ /* 0x080fe400078c08ff */
[----:B------:R-:W-:Y:S02]  /*9330*/  LEA R142, P4, R143, R158, 0x1 ;  /* 0x0000009e8f8e7211 */ /* 0x000fe400078808ff */
[----:B------:R-:W-:Y:S02]  /*9340*/  LEA.HI.X.SX32 R167, R165, R176, 0x1, P6 ;  /* 0x000000b0a5a77211 */ /* 0x000fe400030f0eff */
[C---:B------:R-:W-:Y:S01]  /*9350*/  LEA R172, P6, R173.reuse, R158, 0x1 ;  /* 0x0000009eadac7211 */ /* 0x040fe200078c08ff */
[----:B-1----:R0:W-:Y:S01]  /*9360*/  STG.E.U16 desc[UR10][R6.64], R8 ;  /* 0x0000000806007986 */ /* 0x0021e2000c10150a */
[----:B---3--:R-:W-:Y:S02]  /*9370*/  PRMT R5, R8, 0x7632, R5 ;  /* 0x0000763208057816 */ /* 0x008fe40000000005 */
[----:B------:R-:W-:Y:S01]  /*9380*/  LEA.HI.X.SX32 R173, R173, R176, 0x1, P6 ;  /* 0x000000b0adad7211 */ /* 0x000fe200030f0eff */
[----:B------:R1:W-:Y:S01]  /*9390*/  STG.E.U16 desc[UR10][R42.64], R12 ;  /* 0x0000000c2a007986 */ /* 0x0003e2000c10150a */
[----:B------:R-:W-:-:S02]  /*93a0*/  FSETP.NEU.AND P6, PT, R50, RZ, PT ;  /* 0x000000ff3200720b */ /* 0x000fc40003fcd000 */
[----:B------:R-:W-:Y:S01]  /*93b0*/  LEA.HI.X.SX32 R141, R141, R176, 0x1, P5 ;  /* 0x000000b08d8d7211 */ /* 0x000fe200028f0eff */
[----:B------:R3:W-:Y:S01]  /*93c0*/  STG.E.U16 desc[UR10][R40.64], R16 ;  /* 0x0000001028007986 */ /* 0x0007e2000c10150a */
[----:B------:R-:W-:Y:S02]  /*93d0*/  LEA R146, P5, R147, R158, 0x1 ;  /* 0x0000009e93927211 */ /* 0x000fe400078a08ff */
[----:B--2---:R-:W-:Y:S01]  /*93e0*/  PRMT R50, R29, 0x7632, R50 ;  /* 0x000076321d327816 */ /* 0x004fe20000000032 */
[----:B------:R-:W-:Y:S01]  /*93f0*/  STG.E.U16 desc[UR10][R44.64], R20 ;  /* 0x000000142c007986 */ /* 0x000fe2000c10150a */
[----:B0-----:R-:W-:Y:S02]  /*9400*/  PRMT R7, R12, 0x7632, R7 ;  /* 0x000076320c077816 */ /* 0x001fe40000000007 */
[----:B------:R-:W-:Y:S01]  /*9410*/  PRMT R6, R16, 0x7632, R6 ;  /* 0x0000763210067816 */ /* 0x000fe20000000006 */
[----:B------:R0:W-:Y:S01]  /*9420*/  STG.E.U16 desc[UR10][R46.64], R24 ;  /* 0x000000182e007986 */ /* 0x0001e2000c10150a */
[----:B------:R-:W-:-:S02]  /*9430*/  PRMT R8, R20, 0x7632, R8 ;  /* 0x0000763214087816 */ /* 0x000fc40000000008 */
[----:B-1----:R-:W-:Y:S01]  /*9440*/  PRMT R43, R13, 0x7632, R43 ;  /* 0x000076320d2b7816 */ /* 0x002fe2000000002b */
[----:B------:R1:W-:Y:S01]  /*9450*/  STG.E.U16 desc[UR10][R88.64], R28 ;  /* 0x0000001c58007986 */ /* 0x0003e2000c10150a */
[----:B---3--:R-:W-:Y:S02]  /*9460*/  PRMT R41, R9, 0x7632, R41 ;  /* 0x0000763209297816 */ /* 0x008fe40000000029 */
[----:B------:R-:W-:Y:S01]  /*9470*/  LEA.HI.X.SX32 R143, R143, R176, 0x1, P4 ;  /* 0x000000b08f8f7211 */ /* 0x000fe200020f0eff */
[----:B------:R2:W-:Y:S01]  /*9480*/  STG.E.U16 desc[UR10][R90.64], R32 ;  /* 0x000000205a007986 */ /* 0x0005e2000c10150a */
[----:B------:R-:W-:Y:S02]  /*9490*/  LEA R148, P4, R149, R158, 0x1 ;  /* 0x0000009e95947211 */ /* 0x000fe400078808ff */
[----:B------:R-:W-:Y:S01]  /*94a0*/  LEA.HI.X.SX32 R147, R147, R176, 0x1, P5 ;  /* 0x000000b093937211 */ /* 0x000fe200028f0eff */
[----:B----4-:R3:W-:Y:S01]  /*94b0*/  STG.E.U16 desc[UR10][R94.64], R36 ;  /* 0x000000245e007986 */ /* 0x0107e2000c10150a */
[----:B0-----:R-:W-:-:S02]  /*94c0*/  PRMT R24, R24, 0x7632, R24 ;  /* 0x0000763218187816 */ /* 0x001fc40000000018 */
[----:B------:R-:W-:Y:S01]  /*94d0*/  PRMT R46, R17, 0x7632, R46 ;  /* 0x00007632112e7816 */ /* 0x000fe2000000002e */
[----:B------:R0:W-:Y:S01]  /*94e0*/  STG.E.U16 desc[UR10][R52.64], R5 ;  /* 0x0000000534007986 */ /* 0x0001e2000c10150a */
[----:B-1----:R-:W-:Y:S02]  /*94f0*/  PRMT R28, R28, 0x7632, R28 ;  /* 0x000076321c1c7816 */ /* 0x002fe4000000001c */
[----:B------:R-:W-:Y:S01]  /*9500*/  LEA R152, P5, R153, R158, 0x1 ;  /* 0x0000009e99987211 */ /* 0x000fe200078a08ff */
[----:B------:R-:W-:Y:S01]  /*9510*/  STG.E.U16 desc[UR10][R54.64], R7 ;  /* 0x0000000736007986 */ /* 0x000fe2000c10150a */
[----:B--2---:R-:W-:Y:S02]  /*9520*/  PRMT R32, R32, 0x7632, R32 ;  /* 0x0000763220207816 */ /* 0x004fe40000000020 */
[----:B------:R-:W-:Y:S01]  /*9530*/  LEA.HI.X.SX32 R149, R149, R176, 0x1, P4 ;  /* 0x000000b095957211 */ /* 0x000fe200020f0eff */
[----:B------:R1:W-:Y:S01]  /*9540*/  STG.E.U16 desc[UR10][R56.64], R6 ;  /* 0x0000000638007986 */ /* 0x0003e2000c10150a */
[----:B---3--:R-:W-:-:S02]  /*9550*/  PRMT R36, R36, 0x7632, R36 ;  /* 0x0000763224247816 */ /* 0x008fc40000000024 */
[----:B------:R-:W-:Y:S01]  /*9560*/  LEA R154, P4, R155, R158, 0x1 ;  /* 0x0000009e9b9a7211 */ /* 0x000fe200078808ff */
[----:B------:R-:W-:Y:S01]  /*9570*/  STG.E.U16 desc[UR10][R58.64], R8 ;  /* 0x000000083a007986 */ /* 0x000fe2000c10150a */
[----:B0-----:R-:W-:Y:S02]  /*9580*/  PRMT R5, R21, 0x7632, R5 ;  /* 0x0000763215057816 */ /* 0x001fe40000000005 */
[----:B------:R-:W-:Y:S01]  /*9590*/  PRMT R52, R37, 0x7632, R52 ;  /* 0x0000763225347816 */ /* 0x000fe20000000034 */
[----:B------:R-:W-:Y:S01]  /*95a0*/  STG.E.U16 desc[UR10][R60.64], R24 ;  /* 0x000000183c007986 */ /* 0x000fe2000c10150a */
[----:B------:R-:W-:Y:S02]  /*95b0*/  LEA.HI.X.SX32 R153, R153, R176, 0x1, P5 ;  /* 0x000000b099997211 */ /* 0x000fe400028f0eff */
[----:B------:R-:W-:Y:S01]  /*95c0*/  LEA R160, P5, R159, R158, 0x1 ;  /* 0x0000009e9fa07211 */ /* 0x000fe200078a08ff */
[----:B------:R0:W-:Y:S01]  /*95d0*/  STG.E.U16 desc[UR10][R62.64], R28 ;  /* 0x0000001c3e007986 */ /* 0x0001e2000c10150a */
[----:B------:R-:W-:Y:S01]  /*95e0*/  LEA.HI.X.SX32 R155, R155, R176, 0x1, P4 ;  /* 0x000000b09b9b7211 */ /* 0x000fe200020f0eff */
[----:B-1----:R-:W1:Y:S01]  /*95f0*/  LDC.64 R6, c[0x0][0x3a0] ;  /* 0x0000e800ff067b82 */ /* 0x002e620000000a00 */
[----:B------:R-:W-:Y:S01]  /*9600*/  LEA R162, P4, R163, R158, 0x1 ;  /* 0x0000009ea3a27211 */ /* 0x000fe200078808ff */
[----:B------:R2:W-:Y:S01]  /*9610*/  STG.E.U16 desc[UR10][R68.64], R32 ;  /* 0x0000002044007986 */ /* 0x0005e2000c10150a */
[----:B------:R-:W-:-:S02]  /*9620*/  LEA.HI.X.SX32 R161, R159, R176, 0x1, P5 ;  /* 0x000000b09fa17211 */ /* 0x000fc400028f0eff */
[----:B------:R-:W-:Y:S01]  /*9630*/  LEA R164, P5, R169, R158, 0x1 ;  /* 0x0000009ea9a47211 */ /* 0x000fe200078a08ff */
[----:B------:R-:W-:Y:S01]  /*9640*/  STG.E.U16 desc[UR10][R74.64], R36 ;  /* 0x000000244a007986 */ /* 0x000fe2000c10150a */
[----:B------:R-:W-:Y:S02]  /*9650*/  LEA.HI.X.SX32 R163, R163, R176, 0x1, P4 ;  /* 0x000000b0a3a37211 */ /* 0x000fe400020f0eff */
[----:B------:R-:W-:Y:S01]  /*9660*/  LEA R168, P4, R171, R158, 0x1 ;  /* 0x0000009eaba87211 */ /* 0x000fe200078808ff */
[----:B------:R3:W-:Y:S01]  /*9670*/  STG.E.U16 desc[UR10][R66.64], R9 ;  /* 0x0000000942007986 */ /* 0x0007e2000c10150a */
[----:B0-----:R-:W-:Y:S02]  /*9680*/  PRMT R63, R10, 0x7632, R63 ;  /* 0x000076320a3f7816 */ /* 0x001fe4000000003f */
[----:B------:R-:W-:Y:S01]  /*9690*/  LEA.HI.X.SX32 R165, R169, R176, 0x1, P5 ;  /* 0x000000b0a9a57211 */ /* 0x000fe200028f0eff */
[----:B------:R-:W-:Y:S01]  /*96a0*/  STG.E.U16 desc[UR10][R72.64], R13 ;  /* 0x0000000d48007986 */ /* 0x000fe2000c10150a */
[----:B--2---:R-:W-:-:S02]  /*96b0*/  PRMT R68, R30, 0x7632, R68 ;  /* 0x000076321e447816 */ /* 0x004fc40000000044 */
[----:B------:R-:W-:Y:S01]  /*96c0*/  PRMT R69, R34, 0x7632, R69 ;  /* 0x0000763222457816 */ /* 0x000fe20000000045 */
[----:B------:R0:W-:Y:S01]  /*96d0*/  STG.E.U16 desc[UR10][R64.64], R17 ;  /* 0x0000001140007986 */ /* 0x0001e2000c10150a */
[----:B------:R-:W-:Y:S02]  /*96e0*/  LEA R170, P5, R175, R158, 0x1 ;  /* 0x0000009eafaa7211 */ /* 0x000fe400078a08ff */
[----:B------:R-:W-:Y:S01]  /*96f0*/  LEA.HI.X.SX32 R169, R171, R176, 0x1, P4 ;  /* 0x000000b0aba97211 */ /* 0x000fe200020f0eff */
[----:B------:R2:W-:Y:S01]  /*9700*/  STG.E.U16 desc[UR10][R70.64], R21 ;  /* 0x0000001546007986 */ /* 0x0005e2000c10150a */
[----:B---3--:R-:W-:Y:S02]  /*9710*/  PRMT R66, R22, 0x7632, R66 ;  /* 0x0000763216427816 */ /* 0x008fe40000000042 */
[----:B------:R-:W-:Y:S01]  /*9720*/  PRMT R67, R26, 0x7632, R67 ;  /* 0x000076321a437816 */ /* 0x000fe20000000043 */
[----:B------:R3:W-:Y:S01]  /*9730*/  STG.E.U16 desc[UR10][R76.64], R25 ;  /* 0x000000194c007986 */ /* 0x0007e2000c10150a */
[----:B------:R-:W-:-:S02]  /*9740*/  LEA R158, P4, R174, R158, 0x1 ;  /* 0x0000009eae9e7211 */ /* 0x000fc400078808ff */
[-C--:B------:R-:W-:Y:S01]  /*9750*/  LEA.HI.X.SX32 R171, R175, R176.reuse, 0x1, P5 ;  /* 0x000000b0afab7211 */ /* 0x080fe200028f0eff */
[----:B------:R4:W-:Y:S01]  /*9760*/  STG.E.U16 desc[UR10][R78.64], R29 ;  /* 0x0000001d4e007986 */ /* 0x0009e2000c10150a */
[----:B0-----:R-:W-:Y:S02]  /*9770*/  PRMT R64, R14, 0x7632, R64 ;  /* 0x000076320e407816 */ /* 0x001fe40000000040 */
[----:B------:R-:W-:Y:S01]  /*9780*/  PRMT R65, R18, 0x7632, R65 ;  /* 0x0000763212417816 */ /* 0x000fe20000000041 */
[----:B------:R0:W-:Y:S01]  /*9790*/  STG.E.U16 desc[UR10][R84.64], R33 ;  /* 0x0000002154007986 */ /* 0x0001e2000c10150a */
[----:B--2---:R-:W-:Y:S02]  /*97a0*/  PRMT R70, R38, 0x7632, R70 ;  /* 0x0000763226467816 */ /* 0x004fe40000000046 */
[----:B------:R-:W-:Y:S01]  /*97b0*/  LEA.HI.X.SX32 R159, R174, R176, 0x1, P4 ;  /* 0x000000b0ae9f7211 */ /* 0x000fe200020f0eff */
[----:B------:R2:W-:Y:S01]  /*97c0*/  STG.E.U16 desc[UR10][R80.64], R37 ;  /* 0x0000002550007986 */ /* 0x0005e2000c10150a */
[----:B---3--:R-:W-:-:S02]  /*97d0*/  PRMT R25, R25, 0x7632, R25 ;  /* 0x0000763219197816 */ /* 0x008fc40000000019 */
[----:B------:R-:W-:Y:S01]  /*97e0*/  FSEL R115, R115, -INF , P2 ;  /* 0xff80000073737808 */ /* 0x000fe20001000000 */
[----:B------:R3:W-:Y:S01]  /*97f0*/  STG.E.U16 desc[UR10][R82.64], R41 ;  /* 0x0000002952007986 */ /* 0x0007e2000c10150a */
[----:B----4-:R-:W-:Y:S02]  /*9800*/  PRMT R79, R39, 0x7632, R79 ;  /* 0x00007632274f7816 */ /* 0x010fe4000000004f */
[----:B------:R-:W-:Y:S01]  /*9810*/  FSEL R116, R116, -INF , P1 ;  /* 0xff80000074747808 */ /* 0x000fe20000800000 */
[----:B------:R4:W-:Y:S01]  /*9820*/  STG.E.U16 desc[UR10][R86.64], R43 ;  /* 0x0000002b56007986 */ /* 0x0009e2000c10150a */
[----:B0-----:R-:W-:Y:S01]  /*9830*/  PRMT R84, R27, 0x7632, R84 ;  /* 0x000076321b547816 */ /* 0x001fe20000000054 */
[----:B------:R-:W-:Y:S01]  /*9840*/  FFMA R9, R115, 0.69314718246459960938, R2 ;  /* 0x3f31721873097823 */ /* 0x000fe20000000002 */
[----:B------:R-:W-:Y:S01]  /*9850*/  PRMT R85, R35, 0x7632, R85 ;  /* 0x0000763223557816 */ /* 0x000fe20000000055 */
[----:B------:R-:W-:Y:S01]  /*9860*/  STG.E.U16 desc[UR10][R92.64], R46 ;  /* 0x0000002e5c007986 */ /* 0x000fe2000c10150a */
[----:B--2---:R-:W-:-:S02]  /*9870*/  PRMT R80, R11, 0x7632, R80 ;  /* 0x000076320b507816 */ /* 0x004fc40000000050 */
[----:B------:R-:W-:Y:S01]  /*9880*/  PRMT R81, R15, 0x7632, R81 ;  /* 0x000076320f517816 */ /* 0x000fe20000000051 */
[----:B------:R0:W-:Y:S01]  /*9890*/  STG.E.U16 desc[UR10][R96.64], R5 ;  /* 0x0000000560007986 */ /* 0x0001e2000c10150a */
[----:B---3--:R-:W-:Y:S02]  /*98a0*/  PRMT R83, R19, 0x7632, R83 ;  /* 0x0000763213537816 */ /* 0x008fe40000000053 */
[----:B------:R-:W-:Y:S01]  /*98b0*/  PRMT R82, R23, 0x7632, R82 ;  /* 0x0000763217527816 */ /* 0x000fe20000000052 */
[----:B------:R-:W-:Y:S01]  /*98c0*/  STG.E.U16 desc[UR10][R98.64], R25 ;  /* 0x0000001962007986 */ /* 0x000fe2000c10150a */
[----:B----4-:R-:W-:Y:S02]  /*98d0*/  PRMT R86, R31, 0x7632, R86 ;  /* 0x000076321f567816 */ /* 0x010fe40000000056 */
[----:B------:R-:W-:Y:S01]  /*98e0*/  FSEL R117, R117, -INF , P6 ;  /* 0xff80000075757808 */ /* 0x000fe20003000000 */
[----:B------:R-:W-:Y:S04]  /*98f0*/  STG.E.U16 desc[UR10][R100.64], R50 ;  /* 0x0000003264007986 */ /* 0x000fe8000c10150a */
[----:B------:R-:W-:Y:S01]  /*9900*/  STG.E.U16 desc[UR10][R102.64], R51 ;  /* 0x0000003366007986 */ /* 0x000fe2000c10150a */
[----:B0-----:R-:W-:-:S03]  /*9910*/  FSEL R5, R114, -INF , P3 ;  /* 0xff80000072057808 */ /* 0x001fc60001800000 */
[----:B------:R-:W-:Y:S02]  /*9920*/  STG.E.U16 desc[UR10][R104.64], R52 ;  /* 0x0000003468007986 */ /* 0x000fe4000c10150a */
[----:B------:R-:W-:Y:S02]  /*9930*/  FFMA R8, R5, 0.69314718246459960938, R0 ;  /* 0x3f31721805087823 */ /* 0x000fe40000000000 */
[----:B------:R0:W-:Y:S04]  /*9940*/  STG.E.U16 desc[UR10][R106.64], R10 ;  /* 0x0000000a6a007986 */ /* 0x0001e8000c10150a */
[----:B------:R-:W-:Y:S04]  /*9950*/  STG.E.U16 desc[UR10][R108.64], R14 ;  /* 0x0000000e6c007986 */ /* 0x000fe8000c10150a */
[----:B------:R-:W-:Y:S04]  /*9960*/  STG.E.U16 desc[UR10][R110.64], R18 ;  /* 0x000000126e007986 */ /* 0x000fe8000c10150a */
[----:B------:R-:W-:Y:S01]  /*9970*/  STG.E.U16 desc[UR10][R112.64], R22 ;  /* 0x0000001670007986 */ /* 0x000fe2000c10150a */
[----:B0-----:R-:W-:Y:S01]  /*9980*/  FFMA R10, R116, 0.69314718246459960938, R3 ;  /* 0x3f317218740a7823 */ /* 0x001fe20000000003 */
[C---:B------:R-:W-:Y:S01]  /*9990*/  SHF.L.U32 R3, R252.reuse, 0x2, RZ ;  /* 0x00000002fc037819 */ /* 0x040fe200000006ff */
[----:B------:R-:W-:Y:S01]  /*99a0*/  IMAD.HI R252, R252, 0x4, RZ ;  /* 0x00000004fcfc7827 */ /* 0x000fe200078e02ff */
[----:B------:R-:W-:Y:S02]  /*99b0*/  STG.E.U16 desc[UR10][R118.64], R26 ;  /* 0x0000001a76007986 */ /* 0x000fe4000c10150a */
[----:B-1----:R-:W-:-:S02]  /*99c0*/  IADD3 R2, P1, P2, R3, UR7, R6 ;  /* 0x0000000703027c10 */ /* 0x002fc4000fa3e006 */
[----:B------:R-:W-:Y:S02]  /*99d0*/  STG.E.U16 desc[UR10][R120.64], R30 ;  /* 0x0000001e78007986 */ /* 0x000fe4000c10150a */
[----:B------:R-:W-:Y:S02]  /*99e0*/  IADD3.X R3, PT, PT, R252, UR5, R7, P1, P2 ;  /* 0x00000005fc037c10 */ /* 0x000fe40008fe4407 */
[----:B------:R-:W-:Y:S04]  /*99f0*/  STG.E.U16 desc[UR10][R122.64], R34 ;  /* 0x000000227a007986 */ /* 0x000fe8000c10150a */
        /* <DEDUP_REMOVED lines=9> */
[----:B------:R0:W-:Y:S04]  /*9a90*/  STG.E.U16 desc[UR10][R142.64], R11 ;  /* 0x0000000b8e007986 */ /* 0x0001e8000c10150a */
[----:B------:R1:W-:Y:S04]  /*9aa0*/  STG.E.U16 desc[UR10][R144.64], R15 ;  /* 0x0000000f90007986 */ /* 0x0003e8000c10150a */
[----:B------:R1:W-:Y:S04]  /*9ab0*/  STG.E.U16 desc[UR10][R146.64], R19 ;  /* 0x0000001392007986 */ /* 0x0003e8000c10150a */
[----:B------:R1:W-:Y:S01]  /*9ac0*/  STG.E.U16 desc[UR10][R148.64], R23 ;  /* 0x0000001794007986 */ /* 0x0003e2000c10150a */
[----:B0-----:R-:W-:-:S03]  /*9ad0*/  FFMA R11, R117, 0.69314718246459960938, R4 ;  /* 0x3f317218750b7823 */ /* 0x001fc60000000004 */
[----:B------:R1:W-:Y:S04]  /*9ae0*/  STG.E.U16 desc[UR10][R150.64], R27 ;  /* 0x0000001b96007986 */ /* 0x0003e8000c10150a */
        /* <DEDUP_REMOVED lines=10> */
[----:B------:R1:W-:Y:S01]  /*9b90*/  STG.E.U16 desc[UR10][R158.64], R79 ;  /* 0x0000004f9e007986 */ /* 0x0003e2000c10150a */
[----:B------:R-:W-:Y:S06]  /*9ba0*/  BAR.SYNC.DEFER_BLOCKING 0x0 ;  /* 0x0000000000007b1d */ /* 0x000fec0000010000 */
[----:B------:R1:W-:Y:S02]  /*9bb0*/  STS.128 [R48+UR6], R8 ;  /* 0x0000000830007988 */ /* 0x0003e40008000c06 */
[----:B------:R-:W-:Y:S06]  /*9bc0*/  BAR.SYNC.DEFER_BLOCKING 0x0 ;  /* 0x0000000000007b1d */ /* 0x000fec0000010000 */
[----:B------:R-:W-:Y:S05]  /*9bd0*/  @P0 EXIT ;  /* 0x000000000000094d */ /* 0x000fea0003800000 */
[----:B------:R-:W0:Y:S04]  /*9be0*/  LDS R49, [R49] ;  /* 0x0000000031317984 */ /* 0x000e280000000800 */
[----:B0-----:R-:W-:Y:S01]  /*9bf0*/  STG.E desc[UR10][R2.64], R49 ;  /* 0x0000003102007986 */ /* 0x001fe2000c10190a */
[----:B------:R-:W-:Y:S05]  /*9c00*/  EXIT ;  /* 0x000000000000794d */ /* 0x000fea0003800000 */
.L_x_2:
[----:B------:R-:W-:-:S00]  /*9c10*/  BRA `(.L_x_2) ;  /* 0xfffffffc00fc7947 */ /* 0x000fc0000383ffff */
[----:B------:R-:W-:-:S00]  /*9c20*/  NOP ;  /* 0x0000000000007918 */ /* 0x000fc00000000000 */
        /* <DEDUP_REMOVED lines=13> */
.L_x_3:


//--------------------- .nv.global.init           --------------------------
	.section	.nv.global.init,"aw",@progbits
.nv.global.init:
	.type		_$_str,@object
	.size		_$_str,(.L_0 - _$_str)
_$_str:
        /*0000*/ 	.byte	0x5f, 0x5f, 0x43, 0x55, 0x44, 0x41, 0x5f, 0x46, 0x54, 0x5a, 0x00
.L_0:


//--------------------- .nv.shared.attn_fwd       --------------------------
	.section	.nv.shared.attn_fwd,"aw",@nobits
	.sectionflags	@""
	.align	16
	.zero		1024


//--------------------- .nv.shared.reserved.0     --------------------------
	.section	.nv.shared.reserved.0,"aw",@nobits
	.weak		__nv_reservedSMEM_offset_0_alias
	.size		__nv_reservedSMEM_offset_0_alias, 0, 64
	.other		__nv_reservedSMEM_offset_0_alias,@"STO_CUDA_RESERVED_SHARED STV_DEFAULT"
__nv_reservedSMEM_offset_0_alias:
	.zero		0
	.zero		64


//--------------------- .nv.constant0.attn_fwd    --------------------------
	.section	.nv.constant0.attn_fwd,"a",@progbits
	.sectionflags	@""
	.align	4
.nv.constant0.attn_fwd:
	.zero		1032


//--------------------- SYMBOLS --------------------------

	.type		.nv.reservedSmem.offset0,@object
	.size		.nv.reservedSmem.offset0,0x4
	.type		.nv.reservedSmem.cap,@object
	.size		.nv.reservedSmem.cap,0x4
